def attn_fwd(
    Q,
    K,
    V,
    Out,
    Lse,
    sm_scale,
    stride_qz,
    stride_qh,
    stride_qm,
    stride_qk,
    stride_kz,
    stride_kh,
    stride_kn,
    stride_kk,
    stride_vz,
    stride_vh,
    stride_vn,
    stride_vk,
    stride_oz,
    stride_oh,
    stride_om,
    stride_ok,
    seqlen_q,
    seqlen_k,
    BLOCK_M: tl.constexpr,
    BLOCK_N: tl.constexpr,
    HEAD_DIM: tl.constexpr,
    CAUSAL: tl.constexpr,
):
    start_m = tl.program_id(0)
    off_hz = tl.program_id(1)
    q_off = off_hz * stride_qh
    k_off = off_hz * stride_kh
    v_off = off_hz * stride_vh
    offs_m = start_m * BLOCK_M + tl.arange(0, BLOCK_M)
    offs_d = tl.arange(0, HEAD_DIM)
    offs_n = tl.arange(0, BLOCK_N)
    q_ptrs = Q + q_off + offs_m[:, None] * stride_qm + offs_d[None, :] * stride_qk
    k_ptrs = K + k_off + offs_d[:, None] * stride_kk + offs_n[None, :] * stride_kn
    v_ptrs = V + v_off + offs_n[:, None] * stride_vn + offs_d[None, :] * stride_vk
    m_i = tl.full([BLOCK_M], float("-inf"), dtype=tl.float32)
    l_i = tl.zeros([BLOCK_M], dtype=tl.float32) + 1.0
    acc = tl.zeros([BLOCK_M, HEAD_DIM], dtype=tl.float32)
    q = tl.load(q_ptrs)
    acc, l_i, m_i = _attn_fwd_inner(
        acc,
        l_i,
        m_i,
        q,
        k_ptrs,
        v_ptrs,
        sm_scale,
        stride_kn,
        stride_vn,
        start_m,
        seqlen_k,
        BLOCK_M,
        BLOCK_N,
        HEAD_DIM,
        CAUSAL,
    )
    acc = acc / l_i[:, None]
    lse = m_i + tl.math.log2(l_i) / 1.4426950408889634
    o_ptrs = (
        Out
        + off_hz * stride_oh
        + offs_m[:, None] * stride_om
        + offs_d[None, :] * stride_ok
    )
    tl.store(o_ptrs, acc.to(Out.dtype.element_ty))
    tl.store(Lse + off_hz * seqlen_q + offs_m, lse)

# config = {"BLOCK_M": 64, "BLOCK_N": 32, "HEAD_DIM": 32, "arch": "sm_100", "causal": false, "dtype": "bf16", "num_stages": 2, "num_warps": 8}
# arch = sm_100


// ===== COMPILED SASS (sm_100a) =====

	.target	sm_100a

	.elftype	@"ET_EXEC"


//--------------------- .note.nv.tkinfo           --------------------------
	.section	.note.nv.tkinfo,"",@"SHT_NOTE"
	.sectionflags	@"SHF_NOTE_NV_TKINFO"
	.tkinfo
        /*0018*/ 	.word	0x00000081
        /*0030*/ 	.string	""
        /*0030*/ 	.string	"ptxas-blackwell"
        /*0030*/ 	.string	"Cuda compilation tools, release 12.9, V12.9.86"
        /*0030*/ 	.string	"Build cuda_12.9.r12.9/compiler.36037853_0"
        /*0030*/ 	.string	"-v  -suppress-debug-info  -lineinfo  -arch sm_100a "



//--------------------- .note.nv.cuver            --------------------------
	.section	.note.nv.cuver,"",@"SHT_NOTE"
	.sectionflags	@"SHF_NOTE_NV_CUVER"
        /*0018*/ 	.short	0x0001
        /*001a*/ 	.short	0x0064
        /*001c*/ 	.short	0x0001
        /*001e*/ 	.short	0x0000
        /*0020*/ 	.short	0x0001
        /*0022*/ 	.short	0x0000


//--------------------- .nv.info                  --------------------------
	.section	.nv.info,"",@"SHT_CUDA_INFO"
	.align	4


	//----- nvinfo : EIATTR_REGCOUNT
	.align		4
        /*0000*/ 	.byte	0x04, 0x2f
        /*0002*/ 	.short	(.L_5 - .L_4)
	.align		4
.L_4:
        /*0004*/ 	.word	index@(attn_fwd)
        /*0008*/ 	.word	0x00000030


	//----- nvinfo : EIATTR_FRAME_SIZE
	.align		4
.L_5:
        /*000c*/ 	.byte	0x04, 0x11
        /*000e*/ 	.short	(.L_7 - .L_6)
	.align		4
.L_6:
        /*0010*/ 	.word	index@($__internal_2_$__cuda_sm10x_tcgen05_guardrail_trap_unallocated_columns_being_dealloced)
        /*0014*/ 	.word	0x00000000


	//----- nvinfo : EIATTR_FRAME_SIZE
	.align		4
.L_7:
        /*0018*/ 	.byte	0x04, 0x11
        /*001a*/ 	.short	(.L_9 - .L_8)
	.align		4
.L_8:
        /*001c*/ 	.word	index@($__internal_1_$__cuda_sm10x_tcgen05_guardrail_trap_phase_invalid_during_alloc)
        /*0020*/ 	.word	0x00000000


	//----- nvinfo : EIATTR_FRAME_SIZE
	.align		4
.L_9:
        /*0024*/ 	.byte	0x04, 0x11
        /*0026*/ 	.short	(.L_11 - .L_10)
	.align		4
.L_10:
        /*0028*/ 	.word	index@($__internal_0_$__cuda_sm10x_tcgen05_guardrail_trap_col_being_dealloced_not_returned_by_alloc)
        /*002c*/ 	.word	0x00000000


	//----- nvinfo : EIATTR_FRAME_SIZE
	.align		4
.L_11:
        /*0030*/ 	.byte	0x04, 0x11
        /*0032*/ 	.short	(.L_13 - .L_12)
	.align		4
.L_12:
        /*0034*/ 	.word	index@(attn_fwd)
        /*0038*/ 	.word	0x00000000


	//----- nvinfo : EIATTR_MIN_STACK_SIZE
	.align		4
.L_13:
        /*003c*/ 	.byte	0x04, 0x12
        /*003e*/ 	.short	(.L_15 - .L_14)
	.align		4
.L_14:
        /*0040*/ 	.word	index@(attn_fwd)
        /*0044*/ 	.word	0x00000000
.L_15:


//--------------------- .nv.info.attn_fwd         --------------------------
	.section	.nv.info.attn_fwd,"",@"SHT_CUDA_INFO"
	.sectionflags	@""
	.align	4


	//----- nvinfo : EIATTR_CUDA_API_VERSION
	.align		4
        /*0000*/ 	.byte	0x04, 0x37
        /*0002*/ 	.short	(.L_17 - .L_16)
.L_16:
        /*0004*/ 	.word	0x00000081


	//----- nvinfo : EIATTR_KPARAM_INFO
	.align		4
.L_17:
        /*0008*/ 	.byte	0x04, 0x17
        /*000a*/ 	.short	(.L_19 - .L_18)
.L_18:
        /*000c*/ 	.word	0x00000000
        /*0010*/ 	.short	0x0019
        /*0012*/ 	.short	0x0080
        /*0014*/ 	.byte	0x00, 0xf4, 0x21, 0x00


	//----- nvinfo : EIATTR_KPARAM_INFO
	.align		4
.L_19:
        /*0018*/ 	.byte	0x04, 0x17
        /*001a*/ 	.short	(.L_21 - .L_20)
.L_20:
        /*001c*/ 	.word	0x00000000
        /*0020*/ 	.short	0x0018
        /*0022*/ 	.short	0x0078
        /*0024*/ 	.byte	0x00, 0xf4, 0x21, 0x00


	//----- nvinfo : EIATTR_KPARAM_INFO
	.align		4
.L_21:
        /*0028*/ 	.byte	0x04, 0x17
        /*002a*/ 	.short	(.L_23 - .L_22)
.L_22:
        /*002c*/ 	.word	0x00000000
        /*0030*/ 	.short	0x0017
        /*0032*/ 	.short	0x0070
        /*0034*/ 	.byte	0x00, 0xf0, 0x11, 0x00


	//----- nvinfo : EIATTR_KPARAM_INFO
	.align		4
.L_23:
        /*0038*/ 	.byte	0x04, 0x17
        /*003a*/ 	.short	(.L_25 - .L_24)
.L_24:
        /*003c*/ 	.word	0x00000000
        /*0040*/ 	.short	0x0016
        /*0042*/ 	.short	0x006c
        /*0044*/ 	.byte	0x00, 0xf0, 0x11, 0x00


	//----- nvinfo : EIATTR_KPARAM_INFO
	.align		4
.L_25:
        /*0048*/ 	.byte	0x04, 0x17
        /*004a*/ 	.short	(.L_27 - .L_26)
.L_26:
        /*004c*/ 	.word	0x00000000
        /*0050*/ 	.short	0x0015
        /*0052*/ 	.short	0x0068
        /*0054*/ 	.byte	0x00, 0xf0, 0x11, 0x00


	//----- nvinfo : EIATTR_KPARAM_INFO
	.align		4
.L_27:
        /*0058*/ 	.byte	0x04, 0x17
        /*005a*/ 	.short	(.L_29 - .L_28)
.L_28:
        /*005c*/ 	.word	0x00000000
        /*0060*/ 	.short	0x0014
        /*0062*/ 	.short	0x0064
        /*0064*/ 	.byte	0x00, 0xf0, 0x11, 0x00


	//----- nvinfo : EIATTR_KPARAM_INFO
	.align		4
.L_29:
        /*0068*/ 	.byte	0x04, 0x17
        /*006a*/ 	.short	(.L_31 - .L_30)
.L_30:
        /*006c*/ 	.word	0x00000000
        /*0070*/ 	.short	0x0013
        /*0072*/ 	.short	0x0060
        /*0074*/ 	.byte	0x00, 0xf0, 0x11, 0x00


	//----- nvinfo : EIATTR_KPARAM_INFO
	.align		4
.L_31:
        /*0078*/ 	.byte	0x04, 0x17
        /*007a*/ 	.short	(.L_33 - .L_32)
.L_32:
        /*007c*/ 	.word	0x00000000
        /*0080*/ 	.short	0x0012
        /*0082*/ 	.short	0x005c
        /*0084*/ 	.byte	0x00, 0xf0, 0x11, 0x00


	//----- nvinfo : EIATTR_KPARAM_INFO
	.align		4
.L_33:
        /*0088*/ 	.byte	0x04, 0x17
        /*008a*/ 	.short	(.L_35 - .L_34)
.L_34:
        /*008c*/ 	.word	0x00000000
        /*0090*/ 	.short	0x0011
        /*0092*/ 	.short	0x0058
        /*0094*/ 	.byte	0x00, 0xf0, 0x11, 0x00


	//----- nvinfo : EIATTR_KPARAM_INFO
	.align		4
.L_35:
        /*0098*/ 	.byte	0x04, 0x17
        /*009a*/ 	.short	(.L_37 - .L_36)
.L_36:
        /*009c*/ 	.word	0x00000000
        /*00a0*/ 	.short	0x0010
        /*00a2*/ 	.short	0x0054
        /*00a4*/ 	.byte	0x00, 0xf0, 0x11, 0x00


	//----- nvinfo : EIATTR_KPARAM_INFO
	.align		4
.L_37:
        /*00a8*/ 	.byte	0x04, 0x17
        /*00aa*/ 	.short	(.L_39 - .L_38)
.L_38:
        /*00ac*/ 	.word	0x00000000
        /*00b0*/ 	.short	0x000f
        /*00b2*/ 	.short	0x0050
        /*00b4*/ 	.byte	0x00, 0xf0, 0x11, 0x00


	//----- nvinfo : EIATTR_KPARAM_INFO
	.align		4
.L_39:
        /*00b8*/ 	.byte	0x04, 0x17
        /*00ba*/ 	.short	(.L_41 - .L_40)
.L_40:
        /*00bc*/ 	.word	0x00000000
        /*00c0*/ 	.short	0x000e
        /*00c2*/ 	.short	0x004c
        /*00c4*/ 	.byte	0x00, 0xf0, 0x11, 0x00


	//----- nvinfo : EIATTR_KPARAM_INFO
	.align		4
.L_41:
        /*00c8*/ 	.byte	0x04, 0x17
        /*00ca*/ 	.short	(.L_43 - .L_42)
.L_42:
        /*00cc*/ 	.word	0x00000000
        /*00d0*/ 	.short	0x000d
        /*00d2*/ 	.short	0x0048
        /*00d4*/ 	.byte	0x00, 0xf0, 0x11, 0x00


	//----- nvinfo : EIATTR_KPARAM_INFO
	.align		4
.L_43:
        /*00d8*/ 	.byte	0x04, 0x17
        /*00da*/ 	.short	(.L_45 - .L_44)
.L_44:
        /*00dc*/ 	.word	0x00000000
        /*00e0*/ 	.short	0x000c
        /*00e2*/ 	.short	0x0044
        /*00e4*/ 	.byte	0x00, 0xf0, 0x11, 0x00


	//----- nvinfo : EIATTR_KPARAM_INFO
	.align		4
.L_45:
        /*00e8*/ 	.byte	0x04, 0x17
        /*00ea*/ 	.short	(.L_47 - .L_46)
.L_46:
        /*00ec*/ 	.word	0x00000000
        /*00f0*/ 	.short	0x000b
        /*00f2*/ 	.short	0x0040
        /*00f4*/ 	.byte	0x00, 0xf0, 0x11, 0x00


	//----- nvinfo : EIATTR_KPARAM_INFO
	.align		4
.L_47:
        /*00f8*/ 	.byte	0x04, 0x17
        /*00fa*/ 	.short	(.L_49 - .L_48)
.L_48:
        /*00fc*/ 	.word	0x00000000
        /*0100*/ 	.short	0x000a
        /*0102*/ 	.short	0x003c
        /*0104*/ 	.byte	0x00, 0xf0, 0x11, 0x00


	//----- nvinfo : EIATTR_KPARAM_INFO
	.align		4
.L_49:
        /*0108*/ 	.byte	0x04, 0x17
        /*010a*/ 	.short	(.L_51 - .L_50)
.L_50:
        /*010c*/ 	.word	0x00000000
        /*0110*/ 	.short	0x0009
        /*0112*/ 	.short	0x0038
        /*0114*/ 	.byte	0x00, 0xf0, 0x11, 0x00


	//----- nvinfo : EIATTR_KPARAM_INFO
	.align		4
.L_51:
        /*0118*/ 	.byte	0x04, 0x17
        /*011a*/ 	.short	(.L_53 - .L_52)
.L_52:
        /*011c*/ 	.word	0x00000000
        /*0120*/ 	.short	0x0008
        /*0122*/ 	.short	0x0034
        /*0124*/ 	.byte	0x00, 0xf0, 0x11, 0x00


	//----- nvinfo : EIATTR_KPARAM_INFO
	.align		4
.L_53:
        /*0128*/ 	.byte	0x04, 0x17
        /*012a*/ 	.short	(.L_55 - .L_54)
.L_54:
        /*012c*/ 	.word	0x00000000
        /*0130*/ 	.short	0x0007
        /*0132*/ 	.short	0x0030
        /*0134*/ 	.byte	0x00, 0xf0, 0x11, 0x00


	//----- nvinfo : EIATTR_KPARAM_INFO
	.align		4
.L_55:
        /*0138*/ 	.byte	0x04, 0x17
        /*013a*/ 	.short	(.L_57 - .L_56)
.L_56:
        /*013c*/ 	.word	0x00000000
        /*0140*/ 	.short	0x0006
        /*0142*/ 	.short	0x002c
        /*0144*/ 	.byte	0x00, 0xf0, 0x11, 0x00


	//----- nvinfo : EIATTR_KPARAM_INFO
	.align		4
.L_57:
        /*0148*/ 	.byte	0x04, 0x17
        /*014a*/ 	.short	(.L_59 - .L_58)
.L_58:
        /*014c*/ 	.word	0x00000000
        /*0150*/ 	.short	0x0005
        /*0152*/ 	.short	0x0028
        /*0154*/ 	.byte	0x00, 0xf0, 0x11, 0x00


	//----- nvinfo : EIATTR_KPARAM_INFO
	.align		4
.L_59:
        /*0158*/ 	.byte	0x04, 0x17
        /*015a*/ 	.short	(.L_61 - .L_60)
.L_60:
        /*015c*/ 	.word	0x00000000
        /*0160*/ 	.short	0x0004
        /*0162*/ 	.short	0x0020
        /*0164*/ 	.byte	0x00, 0xf4, 0x21, 0x00


	//----- nvinfo : EIATTR_KPARAM_INFO
	.align		4
.L_61:
        /*0168*/ 	.byte	0x04, 0x17
        /*016a*/ 	.short	(.L_63 - .L_62)
.L_62:
        /*016c*/ 	.word	0x00000000
        /*0170*/ 	.short	0x0003
        /*0172*/ 	.short	0x0018
        /*0174*/ 	.byte	0x00, 0xf4, 0x21, 0x00


	//----- nvinfo : EIATTR_KPARAM_INFO
	.align		4
.L_63:
        /*0178*/ 	.byte	0x04, 0x17
        /*017a*/ 	.short	(.L_65 - .L_64)
.L_64:
        /*017c*/ 	.word	0x00000000
        /*0180*/ 	.short	0x0002
        /*0182*/ 	.short	0x0010
        /*0184*/ 	.byte	0x00, 0xf4, 0x21, 0x00


	//----- nvinfo : EIATTR_KPARAM_INFO
	.align		4
.L_65:
        /*0188*/ 	.byte	0x04, 0x17
        /*018a*/ 	.short	(.L_67 - .L_66)
.L_66:
        /*018c*/ 	.word	0x00000000
        /*0190*/ 	.short	0x0001
        /*0192*/ 	.short	0x0008
        /*0194*/ 	.byte	0x00, 0xf4, 0x21, 0x00


	//----- nvinfo : EIATTR_KPARAM_INFO
	.align		4
.L_67:
        /*0198*/ 	.byte	0x04, 0x17
        /*019a*/ 	.short	(.L_69 - .L_68)
.L_68:
        /*019c*/ 	.word	0x00000000
        /*01a0*/ 	.short	0x0000
        /*01a2*/ 	.short	0x0000
        /*01a4*/ 	.byte	0x00, 0xf4, 0x21, 0x00


	//----- nvinfo : EIATTR_AT_ENTRY_FRAGMENTS
	.align		4
.L_69:
        /*01a8*/ 	.byte	0x04, 0x4f
        /*01aa*/ 	.short	(.L_71 - .L_70)


	//   ....[0]....
.L_70:
        /*01ac*/ 	.word	0x00000004


	//----- nvinfo : EIATTR_RESERVED_SMEM_USED
	.align		4
.L_71:
        /*01b0*/ 	.byte	0x01, 0x41
	.zero		2


	//----- nvinfo : EIATTR_SPARSE_MMA_MASK
	.align		4
        /*01b4*/ 	.byte	0x03, 0x50
        /*01b6*/ 	.short	0x0000


	//----- nvinfo : EIATTR_TCGEN05_1CTA_USED
	.align		4
        /*01b8*/ 	.byte	0x01, 0x51
	.zero		2


	//----- nvinfo : EIATTR_MAXREG_COUNT
	.align		4
        /*01bc*/ 	.byte	0x03, 0x1b
        /*01be*/ 	.short	0x00ff


	//----- nvinfo : EIATTR_NUM_BARRIERS
	.align		4
        /*01c0*/ 	.byte	0x02, 0x4c
        /*01c2*/ 	.byte	0x01
	.zero		1


	//----- nvinfo : EIATTR_INT_WARP_WIDE_INSTR_OFFSETS
	.align		4
        /*01c4*/ 	.byte	0x04, 0x31
        /*01c6*/ 	.short	(.L_73 - .L_72)


	//   ....[0]....
.L_72:
        /*01c8*/ 	.word	0x00000a10


	//   ....[1]....
        /*01cc*/ 	.word	0x00000a20


	//   ....[2]....
        /*01d0*/ 	.word	0x00000bc0


	//   ....[3]....
        /*01d4*/ 	.word	0x00000c40


	//   ....[4]....
        /*01d8*/ 	.word	0x00001c50


	//   ....[5]....
        /*01dc*/ 	.word	0x000033e0


	//   ....[6]....
        /*01e0*/ 	.word	0x00003430


	//----- nvinfo : EIATTR_COOP_GROUP_MASK_REGIDS
	.align		4
.L_73:
        /*01e4*/ 	.byte	0x04, 0x29
        /*01e6*/ 	.short	(.L_75 - .L_74)


	//   ....[0]....
.L_74:
        /*01e8*/ 	.word	0xffffffff


	//   ....[1]....
        /*01ec*/ 	.word	0xffffffff


	//   ....[2]....
        /*01f0*/ 	.word	0xffffffff


	//   ....[3]....
        /*01f4*/ 	.word	0xffffffff


	//   ....[4]....
        /*01f8*/ 	.word	0xffffffff


	//   ....[5]....
        /*01fc*/ 	.word	0xffffffff


	//   ....[6]....
        /*0200*/ 	.word	0xffffffff


	//   ....[7]....
        /*0204*/ 	.word	0xffffffff


	//   ....[8]....
        /*0208*/ 	.word	0xffffffff


	//   ....[9]....
        /*020c*/ 	.word	0xffffffff


	//   ....[10]....
        /*0210*/ 	.word	0xffffffff


	//   ....[11]....
        /*0214*/ 	.word	0xffffffff


	//----- nvinfo : EIATTR_COOP_GROUP_INSTR_OFFSETS
	.align		4
.L_75:
        /*0218*/ 	.byte	0x04, 0x28
        /*021a*/ 	.short	(.L_77 - .L_76)


	//   ....[0]....
.L_76:
        /*021c*/ 	.word	0x00000050


	//   ....[1]....
        /*0220*/ 	.word	0x00000310


	//   ....[2]....
        /*0224*/ 	.word	0x000010c0


	//   ....[3]....
        /*0228*/ 	.word	0x00001290


	//   ....[4]....
        /*022c*/ 	.word	0x000014e0


	//   ....[5]....
        /*0230*/ 	.word	0x00001540


	//   ....[6]....
        /*0234*/ 	.word	0x00001f20


	//   ....[7]....
        /*0238*/ 	.word	0x00001f70


	//   ....[8]....
        /*023c*/ 	.word	0x000021c0


	//   ....[9]....
        /*0240*/ 	.word	0x00002230


	//   ....[10]....
        /*0244*/ 	.word	0x00003270


	//   ....[11]....
        /*0248*/ 	.word	0x000034e0


	//----- nvinfo : EIATTR_VRC_CTA_INIT_COUNT
	.align		4
.L_77:
        /*024c*/ 	.byte	0x02, 0x4a
        /*024e*/ 	.byte	0x80
	.zero		1


	//----- nvinfo : EIATTR_MBARRIER_INSTR_OFFSETS
	.align		4
        /*0250*/ 	.byte	0x04, 0x39
        /*0252*/ 	.short	(.L_79 - .L_78)


	//   ....[0]....
.L_78:
        /*0254*/ 	.word	0x00000b30
        /*0258*/ 	.word	0x000000ff
        /*025c*/ 	.word	0x00000000
        /*0260*/ 	.short	0x0100
        /*0262*/ 	.byte	0x12
	.zero		1


	//   ....[1]....
        /*0264*/ 	.word	0x00000c30
        /*0268*/ 	.word	0x000000ff
        /*026c*/ 	.word	0x00002808
        /*0270*/ 	.short	0x0100
        /*0272*/ 	.byte	0x0e
	.zero		1


	//   ....[2]....
        /*0274*/ 	.word	0x00000cc0
        /*0278*/ 	.word	0x000000ff
        /*027c*/ 	.word	0x00001800
        /*0280*/ 	.short	0x0100
        /*0282*/ 	.byte	0x0e
	.zero		1


	//   ....[3]....
        /*0284*/ 	.word	0x00000ea0
        /*0288*/ 	.word	0x000000ff
        /*028c*/ 	.word	0x00001800
        /*0290*/ 	.short	0x010a
        /*0292*/ 	.byte	0x0e
	.zero		1


	//   ....[4]....
        /*0294*/ 	.word	0x00000f60
        /*0298*/ 	.word	0x000000ff
        /*029c*/ 	.word	0x00001800
        /*02a0*/ 	.short	0x0108
        /*02a2*/ 	.byte	0x0e
	.zero		1


	//   ....[5]....
        /*02a4*/ 	.word	0x00001cd0
        /*02a8*/ 	.word	0x000000ff
        /*02ac*/ 	.word	0x00002810
        /*02b0*/ 	.short	0x0100
        /*02b2*/ 	.byte	0x0e
	.zero		1


	//   ....[6]....
        /*02b4*/ 	.word	0x00001df0
        /*02b8*/ 	.word	0x000000ff
        /*02bc*/ 	.word	0x00002810
        /*02c0*/ 	.short	0x010a
        /*02c2*/ 	.byte	0x0e
	.zero		1


	//   ....[7]....
        /*02c4*/ 	.word	0x00001e40
        /*02c8*/ 	.word	0x000000ff
        /*02cc*/ 	.word	0x00002810
        /*02d0*/ 	.short	0x0108
        /*02d2*/ 	.byte	0x0e
	.zero		1


	//   ....[8]....
        /*02d4*/ 	.word	0x000022a0
        /*02d8*/ 	.word	0x000000ff
        /*02dc*/ 	.word	0x00000000
        /*02e0*/ 	.short	0x010a
        /*02e2*/ 	.byte	0x12
	.zero		1


	//   ....[9]....
        /*02e4*/ 	.word	0x000028e0
        /*02e8*/ 	.word	0x000000ff
        /*02ec*/ 	.word	0x00000000
        /*02f0*/ 	.short	0x010a
        /*02f2*/ 	.byte	0x12
	.zero		1


	//   ....[10]....
        /*02f4*/ 	.word	0x00002a60
        /*02f8*/ 	.word	0x000000ff
        /*02fc*/ 	.word	0x00002800
        /*0300*/ 	.short	0x0108
        /*0302*/ 	.byte	0x0e
	.zero		1


	//   ....[11]....
        /*0304*/ 	.word	0x00002b50
        /*0308*/ 	.word	0x000000ff
        /*030c*/ 	.word	0x00002808
        /*0310*/ 	.short	0x0108
        /*0312*/ 	.byte	0x0e
	.zero		1


	//   ....[12]....
        /*0314*/ 	.word	0x00003500
        /*0318*/ 	.word	0x000000ff
        /*031c*/ 	.word	0x00001800
        /*0320*/ 	.short	0x010a
        /*0322*/ 	.byte	0x0e
	.zero		1


	//   ....[13]....
        /*0324*/ 	.word	0x00003530
        /*0328*/ 	.word	0x000000ff
        /*032c*/ 	.word	0x00002810
        /*0330*/ 	.short	0x010a
        /*0332*/ 	.byte	0x0e
	.zero		1


	//   ....[14]....
        /*0334*/ 	.word	0x00003560
        /*0338*/ 	.word	0x000000ff
        /*033c*/ 	.word	0x00000000
        /*0340*/ 	.short	0x010a
        /*0342*/ 	.byte	0x12
	.zero		1


	//   ....[15]....
        /*0344*/ 	.word	0x00003590
        /*0348*/ 	.word	0x000000ff
        /*034c*/ 	.word	0x00000000
        /*0350*/ 	.short	0x010a
        /*0352*/ 	.byte	0x12
	.zero		1


	//----- nvinfo : EIATTR_NUM_MBARRIERS
	.align		4
.L_79:
        /*0354*/ 	.byte	0x03, 0x38
        /*0356*/ 	.short	0xffff


	//----- nvinfo : EIATTR_EXIT_INSTR_OFFSETS
	.align		4
        /*0358*/ 	.byte	0x04, 0x1c
        /*035a*/ 	.short	(.L_81 - .L_80)


	//   ....[0]....
.L_80:
        /*035c*/ 	.word	0x000034f0


	//----- nvinfo : EIATTR_REQNTID
	.align		4
.L_81:
        /*0360*/ 	.byte	0x04, 0x10
        /*0362*/ 	.short	(.L_83 - .L_82)
.L_82:
        /*0364*/ 	.word	0x00000100
        /*0368*/ 	.word	0x00000001
        /*036c*/ 	.word	0x00000001


	//----- nvinfo : EIATTR_CRS_STACK_SIZE
	.align		4
.L_83:
        /*0370*/ 	.byte	0x04, 0x1e
        /*0372*/ 	.short	(.L_85 - .L_84)
.L_84:
        /*0374*/ 	.word	0x00000000


	//----- nvinfo : EIATTR_CBANK_PARAM_SIZE
	.align		4
.L_85:
        /*0378*/ 	.byte	0x03, 0x19
        /*037a*/ 	.short	0x0088


	//----- nvinfo : EIATTR_PARAM_CBANK
	.align		4
        /*037c*/ 	.byte	0x04, 0x0a
        /*037e*/ 	.short	(.L_87 - .L_86)
	.align		4
.L_86:
        /*0380*/ 	.word	index@(.nv.constant0.attn_fwd)
        /*0384*/ 	.short	0x0380
        /*0386*/ 	.short	0x0088


	//----- nvinfo : EIATTR_SW_WAR
	.align		4
.L_87:
        /*0388*/ 	.byte	0x04, 0x36
        /*038a*/ 	.short	(.L_89 - .L_88)
.L_88:
        /*038c*/ 	.word	0x00000008
.L_89:


//--------------------- .nv.compat                --------------------------
	.section	.nv.compat,"",@"SHT_CUDA_COMPAT_INFO"
	.align	4
        /*0000*/ 	.byte	0x02, 0x02, 0x02, 0x00, 0x02, 0x05, 0x05, 0x00, 0x02, 0x03, 0x00, 0x00, 0x02, 0x06, 0x01, 0x00


//--------------------- .nv.callgraph             --------------------------
	.section	.nv.callgraph,"",@"SHT_CUDA_CALLGRAPH"
	.align	4
	.sectionentsize	8
	.align		4
        /*0000*/ 	.word	0x00000000
	.align		4
        /*0004*/ 	.word	0xffffffff
	.align		4
        /*0008*/ 	.word	0x00000000
	.align		4
        /*000c*/ 	.word	0xfffffffe
	.align		4
        /*0010*/ 	.word	0x00000000
	.align		4
        /*0014*/ 	.word	0xfffffffd
	.align		4
        /*0018*/ 	.word	0x00000000
	.align		4
        /*001c*/ 	.word	0xfffffffc


//--------------------- .nv.constant4             --------------------------
	.section	.nv.constant4,"a",@progbits
	.align	8
	.align		8
.nv.constant4:
        /*0000*/ 	.dword	_$_str


//--------------------- .text.attn_fwd            --------------------------
	.section	.text.attn_fwd,"ax",@progbits
	.align	128
        .global         attn_fwd
        .type           attn_fwd,@function
        .size           attn_fwd,(.L_x_28 - attn_fwd)
        .other          attn_fwd,@"STO_CUDA_ENTRY STV_DEFAULT"
attn_fwd:
.text.attn_fwd:
[----:B------:R-:W0:Y:S01]  /*0000*/  LDC R1, c[0x0][0x37c] ;  /* 0x0000df00ff017b82 */ /* 0x000e220000000800 */
[----:B------:R-:W1:Y:S02]  /*0010*/  S2R R0, SR_TID.X ;  /* 0x0000000000007919 */ /* 0x000e640000002100 */
[----:B-1----:R-:W-:-:S13]  /*0020*/  ISETP.GE.U32.AND P1, PT, R0, 0x20, PT ;  /* 0x000000200000780c */ /* 0x002fda0003f26070 */
[----:B------:R-:W-:Y:S05]  /*0030*/  @P1 BRA `(.L_x_0) ;  /* 0x0000000000b81947 */ /* 0x000fea0003800000 */
[----:B------:R-:W1:Y:S01]  /*0040*/  S2UR UR6, SR_CgaCtaId ;  /* 0x00000000000679c3 */ /* 0x000e620000008800 */
[----:B------:R-:W-:Y:S01]  /*0050*/  NOP ;  /* 0x0000000000007918 */ /* 0x000fe20000000000 */
[----:B------:R-:W-:Y:S02]  /*0060*/  UMOV UR4, 0x40 ;  /* 0x0000004000047882 */ /* 0x000fe40000000000 */
[----:B-1----:R-:W-:-:S09]  /*0070*/  ULEA UR4, UR6, UR4, 0x18 ;  /* 0x0000000406047291 */ /* 0x002fd2000f8ec0ff */
[----:B------:R-:W1:Y:S01]  /*0080*/  LDS.U8 R2, [UR4] ;  /* 0x00000004ff027984 */ /* 0x000e620008000000 */
[----:B------:R-:W-:Y:S02]  /*0090*/  UMOV UR4, 0x400 ;  /* 0x0000040000047882 */ /* 0x000fe40000000000 */
[----:B------:R-:W-:Y:S01]  /*00a0*/  ULEA UR4, UR6, UR4, 0x18 ;  /* 0x0000000406047291 */ /* 0x000fe2000f8ec0ff */
[----:B-1----:R-:W-:-:S13]  /*00b0*/  ISETP.NE.AND P0, PT, R2, RZ, PT ;  /* 0x000000ff0200720c */ /* 0x002fda0003f05270 */
[----:B------:R-:W-:Y:S05]  /*00c0*/  @P0 BRA `(.L_x_1) ;  /* 0x00000000007c0947 */ /* 0x000fea0003800000 */
[----:B------:R-:W-:-:S13]  /*00d0*/  ELECT P0, URZ, PT ;  /* 0x0000000000ff782f */ /* 0x000fda0003800000 */
[----:B------:R-:W-:Y:S05]  /*00e0*/  @!P0 BRA `(.L_x_2) ;  /* 0x0000000000848947 */ /* 0x000fea0003800000 */
[----:B------:R-:W-:Y:S01]  /*00f0*/  UMOV UR5, 0x2 ;  /* 0x0000000200057882 */ /* 0x000fe20000000000 */
[----:B------:R-:W-:Y:S02]  /*0100*/  IMAD.MOV.U32 R5, RZ, RZ, 0x1 ;  /* 0x00000001ff057424 */ /* 0x000fe400078e00ff */
[----:B------:R-:W-:Y:S02]  /*0110*/  IMAD.MOV.U32 R3, RZ, RZ, 0x3 ;  /* 0x00000003ff037424 */ /* 0x000fe400078e00ff */
[----:B------:R-:W-:Y:S04]  /*0120*/  DEPBAR.LE SB1, 0x36 ;  /* 0x00009d800000791a */ /* 0x000fe80000000000 */
[----:B------:R-:W1:Y:S02]  /*0130*/  UTCATOMSWS.FIND_AND_SET.ALIGN UP0, UR5, UR5 ;  /* 0x00000005000575e3 */ /* 0x000e640008000800 */
[----:B-1----:R-:W-:-:S04]  /*0140*/  PLOP3.LUT P0, PT, PT, PT, UP0, 0x80, 0x8 ;  /* 0x000000000008781c */ /* 0x002fc80003f0f008 */
[----:B------:R-:W-:-:S04]  /*0150*/  SEL R2, RZ, 0xffffffff, !P0 ;  /* 0xffffffffff027807 */ /* 0x000fc80004000000 */
[----:B------:R-:W-:Y:S01]  /*0160*/  ISETP.NE.AND P0, PT, R2, RZ, PT ;  /* 0x000000ff0200720c */ /* 0x000fe20003f05270 */
[----:B------:R-:W-:-:S12]  /*0170*/  IMAD.U32 R2, RZ, RZ, UR5 ;  /* 0x00000005ff027e24 */ /* 0x000fd8000f8e00ff */
[----:B------:R-:W-:Y:S05]  /*0180*/  @P0 BRA `(.L_x_3) ;  /* 0x0000000000240947 */ /* 0x000fea0003800000 */
.L_x_4:
[----:B------:R-:W-:Y:S05]  /*0190*/  NANOSLEEP 0x64 ;  /* 0x000000640000795d */ /* 0x000fea0003800000 */
[----:B------:R-:W-:-:S05]  /*01a0*/  UMOV UR5, 0x2 ;  /* 0x0000000200057882 */ /* 0x000fca0000000000 */
[----:B------:R-:W-:Y:S04]  /*01b0*/  DEPBAR.LE SB1, 0x36 ;  /* 0x00009d800000791a */ /* 0x000fe80000000000 */
[----:B------:R-:W1:Y:S02]  /*01c0*/  UTCATOMSWS.FIND_AND_SET.ALIGN UP0, UR5, UR5 ;  /* 0x00000005000575e3 */ /* 0x000e640008000800 */
[----:B-1----:R-:W-:-:S04]  /*01d0*/  PLOP3.LUT P0, PT, PT, PT, UP0, 0x80, 0x8 ;  /* 0x000000000008781c */ /* 0x002fc80003f0f008 */
[----:B------:R-:W-:-:S04]  /*01e0*/  SEL R2, RZ, 0xffffffff, !P0 ;  /* 0xffffffffff027807 */ /* 0x000fc80004000000 */
[----:B------:R-:W-:Y:S02]  /*01f0*/  ISETP.NE.AND P0, PT, R2, RZ, PT ;  /* 0x000000ff0200720c */ /* 0x000fe40003f05270 */
[----:B------:R-:W-:-:S11]  /*0200*/  MOV R2, UR5 ;  /* 0x0000000500027c02 */ /* 0x000fd60008000f00 */
[----:B------:R-:W-:Y:S05]  /*0210*/  @!P0 BRA `(.L_x_4) ;  /* 0xfffffffc00dc8947 */ /* 0x000fea000383ffff */
.L_x_3:
[C---:B------:R-:W-:Y:S01]  /*0220*/  VIADD R4, R2.reuse, 0x10 ;  /* 0x0000001002047836 */ /* 0x040fe20000000000 */
[----:B------:R-:W-:Y:S01]  /*0230*/  UMOV UR5, 0x50 ;  /* 0x0000005000057882 */ /* 0x000fe20000000000 */
[----:B------:R-:W-:Y:S01]  /*0240*/  SHF.L.U32 R3, R3, R2, RZ ;  /* 0x0000000203037219 */ /* 0x000fe200000006ff */
[----:B------:R-:W-:Y:S01]  /*0250*/  ULEA UR5, UR6, UR5, 0x18 ;  /* 0x0000000506057291 */ /* 0x000fe2000f8ec0ff */
[----:B------:R-:W-:Y:S01]  /*0260*/  IMAD.SHL.U32 R2, R2, 0x20, RZ ;  /* 0x0000002002027824 */ /* 0x000fe200078e00ff */
[----:B------:R-:W-:-:S04]  /*0270*/  SHF.L.U32 R4, R5, R4, RZ ;  /* 0x0000000405047219 */ /* 0x000fc800000006ff */
[----:B------:R-:W-:-:S05]  /*0280*/  LOP3.LUT R3, R4, R3, RZ, 0xfc, !PT ;  /* 0x0000000304037212 */ /* 0x000fca00078efcff */
[----:B------:R1:W-:Y:S04]  /*0290*/  ATOMS.OR RZ, [UR5], R3 ;  /* 0x00000003ffff798c */ /* 0x0003e8000b000005 */
[----:B------:R1:W-:Y:S01]  /*02a0*/  STS [UR4], R2 ;  /* 0x00000002ff007988 */ /* 0x0003e20008000804 */
[----:B------:R-:W-:Y:S05]  /*02b0*/  BRA `(.L_x_2) ;  /* 0x0000000000107947 */ /* 0x000fea0003800000 */
.L_x_1:
[----:B------:R-:W-:-:S05]  /*02c0*/  IMAD.MOV.U32 R2, RZ, RZ, -0x1 ;  /* 0xffffffffff027424 */ /* 0x000fca00078e00ff */
[----:B------:R1:W-:Y:S02]  /*02d0*/  STS [UR4], R2 ;  /* 0x00000002ff007988 */ /* 0x0003e40008000804 */
[----:B-1----:R-:W-:-:S07]  /*02e0*/  MOV R2, 0x300 ;  /* 0x0000030000027802 */ /* 0x002fce0000000f00 */
[----:B0-----:R-:W-:Y:S05]  /*02f0*/  CALL.REL.NOINC `($__internal_1_$__cuda_sm10x_tcgen05_guardrail_trap_phase_invalid_during_alloc) ;  /* 0x0000003000bc7944 */ /* 0x001fea0003c00000 */
.L_x_2:
[----:B------:R-:W-:Y:S05]  /*0300*/  WARPSYNC.ALL ;  /* 0x0000000000007948 */ /* 0x000fea0003800000 */
[----:B------:R-:W-:Y:S01]  /*0310*/  NOP ;  /* 0x0000000000007918 */ /* 0x000fe20000000000 */
.L_x_0:
[----:B-1----:R-:W1:Y:S01]  /*0320*/  S2R R3, SR_CTAID.X ;  /* 0x0000000000037919 */ /* 0x002e620000002500 */
[----:B------:R-:W2:Y:S01]  /*0330*/  S2UR UR11, SR_CTAID.Y ;  /* 0x00000000000b79c3 */ /* 0x000ea20000002600 */
[----:B------:R-:W2:Y:S01]  /*0340*/  LDCU.64 UR4, c[0x0][0x3b0] ;  /* 0x00007600ff0477ac */ /* 0x000ea20008000a00 */
[----:B------:R-:W-:Y:S02]  /*0350*/  LOP3.LUT R2, R0, 0x3f, RZ, 0xc0, !PT ;  /* 0x0000003f00027812 */ /* 0x000fe400078ec0ff */
[----:B------:R-:W-:Y:S01]  /*0360*/  SHF.R.U32.HI R4, RZ, 0x6, R0 ;  /* 0x00000006ff047819 */ /* 0x000fe20000011600 */
[----:B------:R-:W-:Y:S01]  /*0370*/  UMOV UR14, 0x400 ;  /* 0x00000400000e7882 */ /* 0x000fe20000000000 */
[----:B------:R-:W3:Y:S02]  /*0380*/  LDCU.64 UR30, c[0x0][0x358] ;  /* 0x00006b00ff1e77ac */ /* 0x000ee40008000a00 */
[----:B------:R-:W4:Y:S01]  /*0390*/  LDC R21, c[0x0][0x3b8] ;  /* 0x0000ee00ff157b82 */ /* 0x000f220000000800 */
[----:B------:R-:W-:-:S07]  /*03a0*/  SGXT.U32 R4, R4, 0x2 ;  /* 0x000000020404781a */ /* 0x000fce0000000000 */
[----:B------:R-:W0:Y:S08]  /*03b0*/  LDC.64 R26, c[0x0][0x380] ;  /* 0x0000e000ff1a7b82 */ /* 0x000e300000000a00 */
[----:B------:R-:W0:Y:S01]  /*03c0*/  S2UR UR6, SR_CgaCtaId ;  /* 0x00000000000679c3 */ /* 0x000e220000008800 */
[----:B--2---:R-:W-:-:S04]  /*03d0*/  UIMAD UR4, UR11, UR4, URZ ;  /* 0x000000040b0472a4 */ /* 0x004fc8000f8e02ff */
[----:B------:R-:W-:Y:S01]  /*03e0*/  USHF.L.U32 UR7, UR4, 0x1, URZ ;  /* 0x0000000104077899 */ /* 0x000fe200080006ff */
[----:B-1----:R-:W-:Y:S01]  /*03f0*/  LEA R2, R3, R2, 0x6 ;  /* 0x0000000203027211 */ /* 0x002fe200078e30ff */
[----:B----4-:R-:W-:-:S04]  /*0400*/  IMAD R7, R4, R21, RZ ;  /* 0x0000001504077224 */ /* 0x010fc800078e02ff */
[----:B------:R-:W-:Y:S01]  /*0410*/  IMAD R3, R2, UR5, RZ ;  /* 0x0000000502037c24 */ /* 0x000fe2000f8e02ff */
[----:B------:R-:W-:-:S03]  /*0420*/  UIMAD.WIDE UR4, UR4, 0x2, URZ ;  /* 0x00000002040478a5 */ /* 0x000fc6000f8e02ff */
[C---:B------:R-:W-:Y:S02]  /*0430*/  IMAD.SHL.U32 R5, R3.reuse, 0x2, RZ ;  /* 0x0000000203057824 */ /* 0x040fe400078e00ff */
[----:B------:R-:W-:Y:S01]  /*0440*/  IMAD.HI R4, R3, 0x2, RZ ;  /* 0x0000000203047827 */ /* 0x000fe200078e02ff */
[----:B------:R-:W-:Y:S02]  /*0450*/  BAR.SYNC.DEFER_BLOCKING 0x0 ;  /* 0x0000000000007b1d */ /* 0x000fe40000010000 */
[----:B0-----:R-:W-:Y:S01]  /*0460*/  IADD3 R26, P0, P2, R5, UR7, R26 ;  /* 0x00000007051a7c10 */ /* 0x001fe2000fa1e01a */
[C---:B------:R-:W-:Y:S01]  /*0470*/  IMAD R5, R21.reuse, 0x4, R7 ;  /* 0x0000000415057824 */ /* 0x040fe200078e0207 */
[----:B------:R-:W-:Y:S02]  /*0480*/  ULEA UR14, UR6, UR14, 0x18 ;  /* 0x0000000e060e7291 */ /* 0x000fe4000f8ec0ff */
[----:B------:R-:W-:Y:S01]  /*0490*/  IADD3.X R28, PT, PT, R4, UR5, R27, P0, P2 ;  /* 0x00000005041c7c10 */ /* 0x000fe200087e441b */
[----:B------:R-:W-:Y:S01]  /*04a0*/  IMAD R3, R21, 0x4, R5 ;  /* 0x0000000415037824 */ /* 0x000fe200078e0205 */
[----:B------:R-:W-:Y:S01]  /*04b0*/  LEA R6, P0, R7, R26, 0x1 ;  /* 0x0000001a07067211 */ /* 0x000fe200078008ff */
[----:B------:R-:W0:Y:S03]  /*04c0*/  LDCU UR4, c[0x0][0x3c8] ;  /* 0x00007900ff0477ac */ /* 0x000e260008000800 */
[----:B------:R-:W-:-:S02]  /*04d0*/  LEA R4, R21, R3, 0x2 ;  /* 0x0000000315047211 */ /* 0x000fc400078e10ff */
[----:B------:R-:W-:Y:S02]  /*04e0*/  LEA.HI.X.SX32 R7, R7, R28, 0x1, P0 ;  /* 0x0000001c07077211 */ /* 0x000fe400000f0eff */
[-C--:B------:R-:W-:Y:S01]  /*04f0*/  LEA R8, P0, R5, R26.reuse, 0x1 ;  /* 0x0000001a05087211 */ /* 0x080fe200078008ff */
[----:B------:R-:W-:Y:S01]  /*0500*/  IMAD R14, R21, 0x4, R4 ;  /* 0x00000004150e7824 */ /* 0x000fe200078e0204 */
[----:B------:R-:W-:Y:S02]  /*0510*/  LEA R10, P2, R3, R26, 0x1 ;  /* 0x0000001a030a7211 */ /* 0x000fe400078408ff */
[----:B------:R-:W-:Y:S02]  /*0520*/  LEA.HI.X.SX32 R9, R5, R28, 0x1, P0 ;  /* 0x0000001c05097211 */ /* 0x000fe400000f0eff */
[----:B------:R-:W-:Y:S01]  /*0530*/  LEA R12, P0, R4, R26, 0x1 ;  /* 0x0000001a040c7211 */ /* 0x000fe200078008ff */
[----:B------:R-:W-:Y:S01]  /*0540*/  IMAD R15, R21, 0x4, R14 ;  /* 0x00000004150f7824 */ /* 0x000fe200078e020e */
[----:B------:R-:W1:Y:S01]  /*0550*/  LDS R24, [UR14] ;  /* 0x0000000eff187984 */ /* 0x000e620008000800 */
[----:B------:R-:W-:-:S02]  /*0560*/  LEA.HI.X.SX32 R11, R3, R28, 0x1, P2 ;  /* 0x0000001c030b7211 */ /* 0x000fc400010f0eff */
[----:B------:R-:W-:Y:S01]  /*0570*/  LEA.HI.X.SX32 R13, R4, R28, 0x1, P0 ;  /* 0x0000001c040d7211 */ /* 0x000fe200000f0eff */
[----:B------:R-:W-:Y:S01]  /*0580*/  BAR.SYNC.DEFER_BLOCKING 0x0 ;  /* 0x0000000000007b1d */ /* 0x000fe20000010000 */
[----:B------:R-:W-:Y:S01]  /*0590*/  LEA R16, P0, R14, R26, 0x1 ;  /* 0x0000001a0e107211 */ /* 0x000fe200078008ff */
[----:B------:R-:W-:-:S03]  /*05a0*/  IMAD R20, R21, 0x4, R15 ;  /* 0x0000000415147824 */ /* 0x000fc600078e020f */
[----:B------:R-:W-:Y:S02]  /*05b0*/  LEA.HI.X.SX32 R17, R14, R28, 0x1, P0 ;  /* 0x0000001c0e117211 */ /* 0x000fe400000f0eff */
[----:B------:R-:W-:Y:S02]  /*05c0*/  LEA R18, P0, R15, R26, 0x1 ;  /* 0x0000001a0f127211 */ /* 0x000fe400078008ff */
[----:B------:R-:W-:Y:S02]  /*05d0*/  LEA R21, R21, R20, 0x2 ;  /* 0x0000001415157211 */ /* 0x000fe400078e10ff */
[----:B------:R-:W-:Y:S02]  /*05e0*/  LEA.HI.X.SX32 R19, R15, R28, 0x1, P0 ;  /* 0x0000001c0f137211 */ /* 0x000fe400000f0eff */
[-C--:B------:R-:W-:Y:S02]  /*05f0*/  LEA R22, P2, R20, R26.reuse, 0x1 ;  /* 0x0000001a14167211 */ /* 0x080fe400078408ff */
[----:B------:R-:W-:-:S02]  /*0600*/  LEA R14, P0, R21, R26, 0x1 ;  /* 0x0000001a150e7211 */ /* 0x000fc400078008ff */
[-C--:B------:R-:W-:Y:S02]  /*0610*/  LEA.HI.X.SX32 R23, R20, R28.reuse, 0x1, P2 ;  /* 0x0000001c14177211 */ /* 0x080fe400010f0eff */
[----:B------:R-:W-:Y:S02]  /*0620*/  LEA.HI.X.SX32 R15, R21, R28, 0x1, P0 ;  /* 0x0000001c150f7211 */ /* 0x000fe400000f0eff */
[----:B------:R-:W2:Y:S01]  /*0630*/  LDC.64 R20, c[0x0][0x3c0] ;  /* 0x0000f000ff147b82 */ /* 0x000ea20000000a00 */
[----:B---3--:R3:W5:Y:S04]  /*0640*/  LDG.E.U16 R4, desc[UR30][R8.64] ;  /* 0x0000001e08047981 */ /* 0x008768000c1e1500 */
[----:B------:R-:W5:Y:S04]  /*0650*/  LDG.E.U16 R3, desc[UR30][R6.64] ;  /* 0x0000001e06037981 */ /* 0x000f68000c1e1500 */
[----:B------:R-:W5:Y:S01]  /*0660*/  LDG.E.U16 R5, desc[UR30][R10.64] ;  /* 0x0000001e0a057981 */ /* 0x000f62000c1e1500 */
[----:B---3--:R-:W3:Y:S03]  /*0670*/  LDC.64 R8, c[0x0][0x388] ;  /* 0x0000e200ff087b82 */ /* 0x008ee60000000a00 */
[----:B------:R-:W5:Y:S04]  /*0680*/  LDG.E.U16 R15, desc[UR30][R14.64] ;  /* 0x0000001e0e0f7981 */ /* 0x000f68000c1e1500 */
[----:B------:R4:W5:Y:S04]  /*0690*/  LDG.E.U16 R6, desc[UR30][R12.64] ;  /* 0x0000001e0c067981 */ /* 0x000968000c1e1500 */
[----:B------:R0:W5:Y:S01]  /*06a0*/  LDG.E.U16 R7, desc[UR30][R16.64] ;  /* 0x0000001e10077981 */ /* 0x000162000c1e1500 */
[----:B--2---:R-:W-:-:S03]  /*06b0*/  IMAD R20, R20, UR11, RZ ;  /* 0x0000000b14147c24 */ /* 0x004fc6000f8e02ff */
[----:B------:R2:W5:Y:S01]  /*06c0*/  LDG.E.U16 R10, desc[UR30][R18.64] ;  /* 0x0000001e120a7981 */ /* 0x000562000c1e1500 */
[----:B----4-:R-:W-:Y:S02]  /*06d0*/  SHF.R.U32.HI R13, RZ, 0x5, R0 ;  /* 0x00000005ff0d7819 */ /* 0x010fe40000011600 */
[----:B------:R-:W-:Y:S01]  /*06e0*/  LOP3.LUT R12, R0, 0x1f, RZ, 0xc0, !PT ;  /* 0x0000001f000c7812 */ /* 0x000fe200078ec0ff */
[----:B------:R4:W5:Y:S01]  /*06f0*/  LDG.E.U16 R11, desc[UR30][R22.64] ;  /* 0x0000001e160b7981 */ /* 0x000962000c1e1500 */
[----:B0-----:R-:W-:-:S03]  /*0700*/  SGXT.U32 R16, R13, 0x3 ;  /* 0x000000030d10781a */ /* 0x001fc60000000000 */
[----:B------:R-:W-:Y:S02]  /*0710*/  IMAD R17, R12, UR4, RZ ;  /* 0x000000040c117c24 */ /* 0x000fe4000f8e02ff */
[----:B--2---:R-:W-:Y:S02]  /*0720*/  IMAD R18, R16, R21, RZ ;  /* 0x0000001510127224 */ /* 0x004fe400078e02ff */
[----:B------:R-:W-:Y:S02]  /*0730*/  IMAD.SHL.U32 R14, R17, 0x2, RZ ;  /* 0x00000002110e7824 */ /* 0x000fe400078e00ff */
[----:B------:R-:W-:Y:S02]  /*0740*/  IMAD.SHL.U32 R13, R20, 0x2, RZ ;  /* 0x00000002140d7824 */ /* 0x000fe400078e00ff */
[----:B----4-:R-:W-:Y:S02]  /*0750*/  IMAD R22, R21, 0x8, R18 ;  /* 0x0000000815167824 */ /* 0x010fe400078e0212 */
[----:B------:R-:W-:Y:S01]  /*0760*/  IMAD.HI R17, R17, 0x2, RZ ;  /* 0x0000000211117827 */ /* 0x000fe200078e02ff */
[----:B---3--:R-:W-:-:S03]  /*0770*/  IADD3 R35, P0, P2, R14, R8, R13 ;  /* 0x000000080e237210 */ /* 0x008fc60007a1e00d */
[----:B------:R-:W-:Y:S01]  /*0780*/  IMAD.HI R20, R20, 0x2, RZ ;  /* 0x0000000214147827 */ /* 0x000fe200078e02ff */
[C---:B------:R-:W-:Y:S02]  /*0790*/  LOP3.LUT R8, R0.reuse, 0xc0, RZ, 0xc0, !PT ;  /* 0x000000c000087812 */ /* 0x040fe400078ec0ff */
[----:B------:R-:W-:Y:S02]  /*07a0*/  LEA R14, R21, R22, 0x3 ;  /* 0x00000016150e7211 */ /* 0x000fe400078e18ff */
[----:B------:R-:W-:Y:S02]  /*07b0*/  IADD3.X R9, PT, PT, R17, R9, R20, P0, P2 ;  /* 0x0000000911097210 */ /* 0x000fe400007e4414 */
[----:B------:R-:W-:Y:S01]  /*07c0*/  SHF.R.U32.HI R20, RZ, 0x2, R8 ;  /* 0x00000002ff147819 */ /* 0x000fe20000011608 */
[----:B------:R-:W-:Y:S01]  /*07d0*/  IMAD R8, R21, 0x8, R14 ;  /* 0x0000000815087824 */ /* 0x000fe200078e020e */
[----:B------:R-:W-:Y:S01]  /*07e0*/  SHF.R.U32.HI R25, RZ, 0x5, R0 ;  /* 0x00000005ff197819 */ /* 0x000fe20000011600 */
[----:B------:R-:W-:Y:S01]  /*07f0*/  IMAD.SHL.U32 R13, R0, 0x2, RZ ;  /* 0x00000002000d7824 */ /* 0x000fe200078e00ff */
[----:B------:R-:W-:-:S02]  /*0800*/  LEA R36, P3, R14, R35, 0x1 ;  /* 0x000000230e247211 */ /* 0x000fc400078608ff */
[-C--:B------:R-:W-:Y:S02]  /*0810*/  LEA R40, P0, R18, R35.reuse, 0x1 ;  /* 0x0000002312287211 */ /* 0x080fe400078008ff */
[-C--:B------:R-:W-:Y:S02]  /*0820*/  LEA R38, P2, R22, R35.reuse, 0x1 ;  /* 0x0000002316267211 */ /* 0x080fe400078408ff */
[----:B------:R-:W-:Y:S02]  /*0830*/  LEA R34, P4, R8, R35, 0x1 ;  /* 0x0000002308227211 */ /* 0x000fe400078808ff */
[----:B------:R-:W-:Y:S02]  /*0840*/  R2UR UR25, R25 ;  /* 0x00000000191972ca */ /* 0x000fe400000e0000 */
[----:B-1----:R-:W-:Y:S02]  /*0850*/  R2UR UR15, R24 ;  /* 0x00000000180f72ca */ /* 0x002fe400000e0000 */
[----:B------:R-:W-:-:S02]  /*0860*/  LEA.HI.X.SX32 R37, R14, R9, 0x1, P3 ;  /* 0x000000090e257211 */ /* 0x000fc400018f0eff */
[-C--:B------:R-:W-:Y:S02]  /*0870*/  LEA.HI.X.SX32 R41, R18, R9.reuse, 0x1, P0 ;  /* 0x0000000912297211 */ /* 0x080fe400000f0eff */
[-C--:B------:R-:W-:Y:S02]  /*0880*/  LEA.HI.X.SX32 R39, R22, R9.reuse, 0x1, P2 ;  /* 0x0000000916277211 */ /* 0x080fe400010f0eff */
[----:B------:R-:W-:Y:S02]  /*0890*/  LEA.HI.X.SX32 R35, R8, R9, 0x1, P4 ;  /* 0x0000000908237211 */ /* 0x000fe400020f0eff */
[----:B------:R-:W-:Y:S01]  /*08a0*/  LOP3.LUT R14, R20, 0x1fe, R13, 0x78, !PT ;  /* 0x000001fe140e7812 */ /* 0x000fe200078e780d */
[----:B------:R-:W-:Y:S06]  /*08b0*/  @P1 BRA `(.L_x_5) ;  /* 0x0000000000181947 */ /* 0x000fec0003800000 */
[----:B------:R-:W-:Y:S01]  /*08c0*/  ELECT P0, URZ, PT ;  /* 0x0000000000ff782f */ /* 0x000fe20003800000 */
[----:B------:R-:W-:Y:S01]  /*08d0*/  IMAD.MOV.U32 R8, RZ, RZ, 0x1 ;  /* 0x00000001ff087424 */ /* 0x000fe200078e00ff */
[----:B------:R-:W-:Y:S01]  /*08e0*/  UMOV UR4, 0x40 ;  /* 0x0000004000047882 */ /* 0x000fe20000000000 */
[----:B------:R-:W-:Y:S01]  /*08f0*/  UVIRTCOUNT.DEALLOC.SMPOOL 0x80 ;  /* 0x000000800000784c */ /* 0x000fe20000000000 */
[----:B------:R-:W-:-:S09]  /*0900*/  ULEA UR4, UR6, UR4, 0x18 ;  /* 0x0000000406047291 */ /* 0x000fd2000f8ec0ff */
[----:B------:R0:W-:Y:S03]  /*0910*/  @P0 STS.U8 [UR4], R8 ;  /* 0x00000008ff000988 */ /* 0x0001e60008000004 */
.L_x_5:
[----:B------:R-:W-:Y:S01]  /*0920*/  USHF.L.U32 UR4, UR25, 0x15, URZ ;  /* 0x0000001519047899 */ /* 0x000fe200080006ff */
[----:B------:R-:W-:Y:S01]  /*0930*/  LOP3.LUT R9, R14, 0x40, RZ, 0x3c, !PT ;  /* 0x000000400e097812 */ /* 0x000fe200078e3cff */
[----:B------:R-:W-:Y:S01]  /*0940*/  ULOP3.LUT UR22, UR25, 0x4, URZ, 0xc0, !UPT ;  /* 0x0000000419167892 */ /* 0x000fe2000f8ec0ff */
[----:B------:R-:W-:Y:S01]  /*0950*/  LOP3.LUT P2, RZ, R0, 0xff, RZ, 0xc0, !PT ;  /* 0x000000ff00ff7812 */ /* 0x000fe2000784c0ff */
[----:B------:R-:W-:Y:S01]  /*0960*/  ULOP3.LUT UR10, UR4, 0x600000, URZ, 0xc0, !UPT ;  /* 0x00600000040a7892 */ /* 0x000fe2000f8ec0ff */
[----:B-----5:R1:W-:Y:S01]  /*0970*/  STS.U16 [R14+UR14], R3 ;  /* 0x000000030e007988 */ /* 0x0203e2000800040e */
[----:B------:R-:W-:Y:S02]  /*0980*/  UIADD3 UR18, UPT, UPT, UR14, 0x2800, URZ ;  /* 0x000028000e127890 */ /* 0x000fe4000fffe0ff */
[----:B------:R-:W-:Y:S01]  /*0990*/  ULEA UR16, UR22, UR10, 0x2 ;  /* 0x0000000a16107291 */ /* 0x000fe2000f8e10ff */
[----:B------:R2:W-:Y:S01]  /*09a0*/  STS.U16 [R14+UR14+0x400], R5 ;  /* 0x000400050e007988 */ /* 0x0005e2000800040e */
[----:B------:R-:W-:Y:S01]  /*09b0*/  UMOV UR4, 0x1 ;  /* 0x0000000100047882 */ /* 0x000fe20000000000 */
[----:B------:R-:W3:Y:S02]  /*09c0*/  LDCU UR24, c[0x0][0x3f0] ;  /* 0x00007e00ff1877ac */ /* 0x000ee40008000800 */
[----:B------:R4:W-:Y:S01]  /*09d0*/  STS.U16 [R14+UR14+0x800], R7 ;  /* 0x000800070e007988 */ /* 0x0009e2000800040e */
[----:B------:R-:W-:Y:S01]  /*09e0*/  UIADD3 UR16, UPT, UPT, UR15, UR16, URZ ;  /* 0x000000100f107290 */ /* 0x000fe2000fffe0ff */
[----:B-1----:R-:W-:-:S02]  /*09f0*/  PRMT R3, RZ, 0x7610, R3 ;  /* 0x00007610ff037816 */ /* 0x002fc40000000003 */
[----:B------:R1:W-:Y:S01]  /*0a00*/  STS.U16 [R14+UR14+0xc00], R11 ;  /* 0x000c000b0e007988 */ /* 0x0003e2000800040e */
[----:B------:R-:W-:Y:S01]  /*0a10*/  VOTEU.ALL UP0, P2 ;  /* 0x0000000000ff7886 */ /* 0x000fe20001000000 */
[----:B------:R-:W-:Y:S01]  /*0a20*/  VOTEU.ALL UP1, P2 ;  /* 0x0000000000ff7886 */ /* 0x000fe20001020000 */
[----:B--2---:R-:W-:Y:S01]  /*0a30*/  PRMT R5, RZ, 0x7610, R5 ;  /* 0x00007610ff057816 */ /* 0x004fe20000000005 */
[----:B------:R2:W-:Y:S02]  /*0a40*/  STS.U16 [R9+UR14+0x200], R4 ;  /* 0x0002000409007988 */ /* 0x0005e4000800040e */
[----:B------:R-:W-:-:S04]  /*0a50*/  @!UP0 UIADD3 UR6, UPT, UPT, -UR4, 0x100000, URZ ;  /* 0x0010000004068890 */ /* 0x000fc8000fffe1ff */
[----:B------:R-:W-:Y:S02]  /*0a60*/  @!UP0 USHF.L.U32 UR7, UR6, 0xb, URZ ;  /* 0x0000000b06078899 */ /* 0x000fe400080006ff */
[----:B------:R-:W-:Y:S01]  /*0a70*/  @!UP0 USHF.L.U32 UR6, UR6, 0x1, URZ ;  /* 0x0000000106068899 */ /* 0x000fe200080006ff */
[----:B------:R2:W-:Y:S01]  /*0a80*/  STS.U16 [R9+UR14+0x600], R6 ;  /* 0x0006000609007988 */ /* 0x0005e2000800040e */
[----:B----4-:R-:W-:Y:S02]  /*0a90*/  PRMT R7, RZ, 0x7610, R7 ;  /* 0x00007610ff077816 */ /* 0x010fe40000000007 */
[----:B-1----:R-:W-:Y:S01]  /*0aa0*/  PRMT R11, RZ, 0x7610, R11 ;  /* 0x00007610ff0b7816 */ /* 0x002fe2000000000b */
[----:B------:R2:W-:Y:S01]  /*0ab0*/  STS.U16 [R9+UR14+0xa00], R10 ;  /* 0x000a000a09007988 */ /* 0x0005e2000800040e */
[----:B---3--:R-:W-:-:S03]  /*0ac0*/  ISETP.LT.AND P3, PT, RZ, UR24, PT ;  /* 0x00000018ff007c0c */ /* 0x008fc6000bf61270 */
[----:B------:R2:W-:Y:S01]  /*0ad0*/  STS.U16 [R9+UR14+0xe00], R15 ;  /* 0x000e000f09007988 */ /* 0x0005e2000800040e */
[----:B------:R-:W-:Y:S01]  /*0ae0*/  STTM.16dp32bit_t0_t15.x8 tmem[UR16], RZ ;  /* 0x000000ff000079ed */ /* 0x000fe20008980010 */
[----:B------:R-:W-:Y:S01]  /*0af0*/  STTM.16dp32bit_t16_t31.x8 tmem[UR16+0x8], RZ ;  /* 0x000008ff000079ed */ /* 0x000fe200089a0010 */
[----:B------:R-:W1:Y:S02]  /*0b00*/  FENCE.VIEW.ASYNC.T ;  /* 0x00000000000073c6 */ /* 0x000e640000000200 */
[----:B-1----:R-:W-:Y:S06]  /*0b10*/  BAR.SYNC.DEFER_BLOCKING 0x0 ;  /* 0x0000000000007b1d */ /* 0x002fec0000010000 */
[----:B------:R-:W1:Y:S02]  /*0b20*/  FENCE.VIEW.ASYNC.S ;  /* 0x00000000000073c6 */ /* 0x000e640000000000 */
[----:B-1----:R1:W3:Y:S02]  /*0b30*/  @!UP1 SYNCS.EXCH.64 URZ, [UR18], UR6 ;  /* 0x0000000612ff95b2 */ /* 0x0022e40008000100 */
[----:B---3--:R-:W-:Y:S06]  /*0b40*/  BAR.SYNC.DEFER_BLOCKING 0x0 ;  /* 0x0000000000007b1d */ /* 0x008fec0000010000 */
[----:B------:R-:W3:Y:S04]  /*0b50*/  @P3 LDG.E.U16 R3, desc[UR30][R40.64] ;  /* 0x0000001e28033981 */ /* 0x000ee8000c1e1500 */
[----:B------:R-:W4:Y:S04]  /*0b60*/  @P3 LDG.E.U16 R5, desc[UR30][R38.64] ;  /* 0x0000001e26053981 */ /* 0x000f28000c1e1500 */
[----:B------:R-:W2:Y:S04]  /*0b70*/  @P3 LDG.E.U16 R7, desc[UR30][R36.64] ;  /* 0x0000001e24073981 */ /* 0x000ea8000c1e1500 */
[----:B------:R-:W2:Y:S01]  /*0b80*/  @P3 LDG.E.U16 R11, desc[UR30][R34.64] ;  /* 0x0000001e220b3981 */ /* 0x000ea2000c1e1500 */
[----:B-1----:R-:W-:-:S04]  /*0b90*/  @!UP0 UIADD3 UR6, UPT, UPT, -UR4, 0x100000, URZ ;  /* 0x0010000004068890 */ /* 0x002fc8000fffe1ff */
[----:B------:R-:W-:Y:S02]  /*0ba0*/  @!UP0 USHF.L.U32 UR7, UR6, 0xb, URZ ;  /* 0x0000000b06078899 */ /* 0x000fe400080006ff */
[----:B------:R-:W-:Y:S01]  /*0bb0*/  @!UP0 USHF.L.U32 UR6, UR6, 0x1, URZ ;  /* 0x0000000106068899 */ /* 0x000fe200080006ff */
[----:B------:R-:W-:Y:S01]  /*0bc0*/  VOTEU.ALL UP1, P2 ;  /* 0x0000000000ff7886 */ /* 0x000fe20001020000 */
[----:B------:R-:W-:-:S04]  /*0bd0*/  @!UP0 UIADD3 UR4, UPT, UPT, -UR4, 0x100000, URZ ;  /* 0x0010000004048890 */ /* 0x000fc8000fffe1ff */
[----:B------:R-:W-:Y:S02]  /*0be0*/  @!UP0 USHF.L.U32 UR5, UR4, 0xb, URZ ;  /* 0x0000000b04058899 */ /* 0x000fe400080006ff */
[----:B------:R-:W-:Y:S02]  /*0bf0*/  @!UP0 USHF.L.U32 UR4, UR4, 0x1, URZ ;  /* 0x0000000104048899 */ /* 0x000fe400080006ff */
[----:B------:R-:W-:Y:S01]  /*0c00*/  UIADD3 UR23, UPT, UPT, UR14, 0x1800, URZ ;  /* 0x000018000e177890 */ /* 0x000fe2000fffe0ff */
[----:B------:R-:W-:Y:S01]  /*0c10*/  ISETP.EQ.U32.AND P4, PT, RZ, UR25, P3 ;  /* 0x00000019ff007c0c */ /* 0x000fe20009f82070 */
[----:B------:R-:W-:Y:S01]  /*0c20*/  UIADD3 UR17, UPT, UPT, UR15, 0x100000, URZ ;  /* 0x001000000f117890 */ /* 0x000fe2000fffe0ff */
[----:B------:R1:W0:Y:S01]  /*0c30*/  @!UP1 SYNCS.EXCH.64 URZ, [UR14+0x2808], UR6 ;  /* 0x002808060eff95b2 */ /* 0x0002220008000100 */
[----:B------:R-:W-:Y:S01]  /*0c40*/  VOTEU.ALL UP1, P2 ;  /* 0x0000000000ff7886 */ /* 0x000fe20001020000 */
[----:B---3--:R1:W-:Y:S04]  /*0c50*/  STS.U16 [R14+UR14+0x1000], R3 ;  /* 0x001000030e007988 */ /* 0x0083e8000800040e */
[----:B----4-:R1:W-:Y:S04]  /*0c60*/  STS.U16 [R14+UR14+0x1200], R5 ;  /* 0x001200050e007988 */ /* 0x0103e8000800040e */
[----:B--2---:R1:W-:Y:S04]  /*0c70*/  STS.U16 [R14+UR14+0x1400], R7 ;  /* 0x001400070e007988 */ /* 0x0043e8000800040e */
[----:B------:R1:W-:Y:S01]  /*0c80*/  STS.U16 [R14+UR14+0x1600], R11 ;  /* 0x0016000b0e007988 */ /* 0x0003e2000800040e */
[----:B0-----:R0:W-:Y:S06]  /*0c90*/  MEMBAR.ALL.CTA ;  /* 0x0000000000007992 */ /* 0x0011ec0000008000 */
[----:B0-----:R-:W-:Y:S04]  /*0ca0*/  FENCE.VIEW.ASYNC.S ;  /* 0x00000000000073c6 */ /* 0x001fe80000000000 */
[----:B------:R-:W0:Y:S02]  /*0cb0*/  FENCE.VIEW.ASYNC.S ;  /* 0x00000000000073c6 */ /* 0x000e240000000000 */
[----:B0-----:R1:W0:Y:S02]  /*0cc0*/  @!UP1 SYNCS.EXCH.64 URZ, [UR14+0x1800], UR4 ;  /* 0x001800040eff95b2 */ /* 0x0012240008000100 */
[----:B0-----:R-:W-:Y:S06]  /*0cd0*/  BAR.SYNC.DEFER_BLOCKING 0x0 ;  /* 0x0000000000007b1d */ /* 0x001fec0000010000 */
[----:B-1----:R-:W-:Y:S05]  /*0ce0*/  @!P4 BRA `(.L_x_6) ;  /* 0x000000000068c947 */ /* 0x002fea0003800000 */
[----:B------:R-:W-:Y:S02]  /*0cf0*/  UIADD3 UR4, UPT, UPT, UR14, 0x1000, URZ ;  /* 0x000010000e047890 */ /* 0x000fe4000fffe0ff */
[----:B------:R-:W-:Y:S02]  /*0d00*/  USHF.R.U32.HI UR6, URZ, 0x4, UR14 ;  /* 0x00000004ff067899 */ /* 0x000fe4000801160e */
[----:B------:R-:W-:Y:S02]  /*0d10*/  USHF.R.U32.HI UR4, URZ, 0x4, UR4 ;  /* 0x00000004ff047899 */ /* 0x000fe40008011604 */
[----:B------:R-:W-:Y:S02]  /*0d20*/  USGXT.U32 UR6, UR6, 0xe ;  /* 0x0000000e0606789a */ /* 0x000fe40008000000 */
[----:B------:R-:W-:Y:S01]  /*0d30*/  USGXT.U32 UR8, UR4, 0xe ;  /* 0x0000000e0408789a */ /* 0x000fe20008000000 */
[----:B------:R-:W-:Y:S01]  /*0d40*/  UMOV UR12, 0x80 ;  /* 0x00000080000c7882 */ /* 0x000fe20000000000 */
[----:B------:R-:W-:Y:S01]  /*0d50*/  UMOV UR13, 0x40004040 ;  /* 0x40004040000d7882 */ /* 0x000fe20000000000 */
[----:B------:R-:W-:Y:S01]  /*0d60*/  UMOV UR20, 0xfffffffe ;  /* 0xfffffffe00147882 */ /* 0x000fe20000000000 */
[----:B------:R-:W-:Y:S01]  /*0d70*/  UMOV UR21, 0x7fffbfdf ;  /* 0x7fffbfdf00157882 */ /* 0x000fe20000000000 */
[----:B------:R-:W-:Y:S01]  /*0d80*/  UMOV UR7, URZ ;  /* 0x000000ff00077c82 */ /* 0x000fe20008000000 */
[----:B------:R-:W-:Y:S01]  /*0d90*/  UMOV UR9, URZ ;  /* 0x000000ff00097c82 */ /* 0x000fe20008000000 */
[----:B------:R-:W-:-:S02]  /*0da0*/  UIADD3.64 UR12, UPT, UPT, UR6, UR12, URZ ;  /* 0x0000000c060c7297 */ /* 0x000fc4000fffe0ff */
[----:B------:R-:W-:Y:S01]  /*0db0*/  UIADD3.64 UR20, UPT, UPT, UR8, -UR20, URZ ;  /* 0x8000001408147297 */ /* 0x000fe2000fffe0ff */
[----:B------:R-:W-:Y:S01]  /*0dc0*/  UMOV UR26, 0x0 ;  /* 0x00000000001a7882 */ /* 0x000fe20000000000 */
[----:B------:R-:W-:Y:S01]  /*0dd0*/  UMOV UR27, 0x4088490 ;  /* 0x04088490001b7882 */ /* 0x000fe20000000000 */
[----:B------:R-:W-:Y:S01]  /*0de0*/  UMOV UR4, UR23 ;  /* 0x0000001700047c82 */ /* 0x000fe20008000000 */
[----:B------:R-:W-:Y:S01]  /*0df0*/  UMOV UR5, URZ ;  /* 0x000000ff00057c82 */ /* 0x000fe20008000000 */
[----:B------:R-:W-:Y:S01]  /*0e00*/  UMOV UR7, 0x40004040 ;  /* 0x4000404000077882 */ /* 0x000fe20000000000 */
[----:B------:R-:W-:Y:S01]  /*0e10*/  UMOV UR9, 0x80004020 ;  /* 0x8000402000097882 */ /* 0x000fe20000000000 */
[----:B------:R-:W-:Y:S01]  /*0e20*/  UMOV UR28, 0x0 ;  /* 0x00000000001c7882 */ /* 0x000fe20000000000 */
[----:B------:R-:W-:Y:S01]  /*0e30*/  UMOV UR29, 0x4088490 ;  /* 0x04088490001d7882 */ /* 0x000fe20000000000 */
[----:B------:R-:W-:Y:S01]  /*0e40*/  UMOV UR4, UR4 ;  /* 0x0000000400047c82 */ /* 0x000fe20008000000 */
[----:B------:R0:W-:Y:S01]  /*0e50*/  UTCHMMA gdesc[UR6], gdesc[UR8], tmem[UR17], tmem[UR26], idesc[UR27], !UPT ;  /* 0x00ff1a08060075ea */ /* 0x0001e2000f800011 */
[----:B------:R0:W-:Y:S01]  /*0e60*/  UTCHMMA gdesc[UR12], gdesc[UR20], tmem[UR17], tmem[UR28], idesc[UR29], UPT ;  /* 0x00ff1c140c0075ea */ /* 0x0001e2000b800011 */
[----:B------:R0:W-:Y:S01]  /*0e70*/  UTCBAR [UR4], URZ ;  /* 0x000000ff040073e9 */ /* 0x0001e200080000ff */
[----:B------:R-:W-:Y:S01]  /*0e80*/  NOP ;  /* 0x0000000000007918 */ /* 0x000fe20000000000 */
.L_x_6:
[----:B------:R-:W-:Y:S05]  /*0e90*/  @!P3 BRA `(.L_x_7) ;  /* 0x000000000008b947 */ /* 0x000fea0003800000 */
[----:B------:R-:W1:Y:S02]  /*0ea0*/  SYNCS.PHASECHK.TRANS64.TRYWAIT P0, [UR14+0x1800], RZ ;  /* 0x001800ffff0075a7 */ /* 0x000e64000800110e */
[----:B-1----:R-:W-:Y:S05]  /*0eb0*/  @!P0 BRA `(.L_x_8) ;  /* 0x0000002400908947 */ /* 0x002fea0003800000 */
.L_x_7:
[----:B------:R-:W-:Y:S01]  /*0ec0*/  BAR.SYNC.DEFER_BLOCKING 0x0 ;  /* 0x0000000000007b1d */ /* 0x000fe20000010000 */
[----:B------:R-:W-:Y:S02]  /*0ed0*/  LOP3.LUT R13, R13, 0x1e, RZ, 0xc0, !PT ;  /* 0x0000001e0d0d7812 */ /* 0x000fe400078ec0ff */
[----:B------:R-:W-:Y:S02]  /*0ee0*/  ISETP.GE.U32.AND P5, PT, R12, 0x10, PT ;  /* 0x000000100c00780c */ /* 0x000fe40003fa6070 */
[----:B------:R-:W-:Y:S01]  /*0ef0*/  PRMT R27, RZ, 0x7610, R27 ;  /* 0x00007610ff1b7816 */ /* 0x000fe2000000001b */
[----:B0-----:R-:W0:Y:S01]  /*0f00*/  LDCU UR7, c[0x0][0x3a8] ;  /* 0x00007500ff0777ac */ /* 0x001e220008000800 */
[----:B------:R-:W-:Y:S01]  /*0f10*/  PRMT R29, RZ, 0x7610, R29 ;  /* 0x00007610ff1d7816 */ /* 0x000fe2000000001d */
[----:B------:R-:W-:Y:S01]  /*0f20*/  LDTM.16dp32bit_t0_t15.x8 R4, tmem[UR16+0x100000] ;  /* 0x10000010000479ee */ /* 0x000fe20008980000 */
[----:B------:R-:W0:Y:S01]  /*0f30*/  LDTM.16dp32bit_t16_t31.x8 R4, tmem[UR16+0x100008] ;  /* 0x10000810000479ee */ /* 0x000e2200089a0000 */
[----:B------:R-:W-:Y:S01]  /*0f40*/  PRMT R43, RZ, 0x7610, R43 ;  /* 0x00007610ff2b7816 */ /* 0x000fe2000000002b */
[----:B------:R-:W1:Y:S01]  /*0f50*/  LDCU.64 UR8, c[0x0][0x3d0] ;  /* 0x00007a00ff0877ac */ /* 0x000e620008000a00 */
[----:B------:R-:W2:Y:S01]  /*0f60*/  @!P2 SYNCS.CCTL.IV [UR14+0x1800] ;  /* 0x00180000ff00a9b1 */ /* 0x000ea2000800000e */
[----:B------:R-:W-:Y:S01]  /*0f70*/  NOP ;  /* 0x0000000000007918 */ /* 0x000fe20000000000 */
[----:B-1----:R-:W-:Y:S01]  /*0f80*/  UIMAD UR4, UR11, UR8, URZ ;  /* 0x000000080b0472a4 */ /* 0x002fe2000f8e02ff */
[----:B0-----:R-:W-:Y:S01]  /*0f90*/  FMUL R3, R4, UR7 ;  /* 0x0000000704037c20 */ /* 0x001fe20008400000 */
[----:B------:R-:W-:Y:S01]  /*0fa0*/  FMUL R18, R5, UR7 ;  /* 0x0000000705127c20 */ /* 0x000fe20008400000 */
[----:B------:R-:W-:Y:S01]  /*0fb0*/  FMUL R17, R6, UR7 ;  /* 0x0000000706117c20 */ /* 0x000fe20008400000 */
[----:B------:R-:W-:Y:S01]  /*0fc0*/  FMUL R19, R7, UR7 ;  /* 0x0000000707137c20 */ /* 0x000fe20008400000 */
[----:B------:R-:W-:Y:S01]  /*0fd0*/  FMUL R22, R8, UR7 ;  /* 0x0000000708167c20 */ /* 0x000fe20008400000 */
[----:B------:R-:W-:Y:S01]  /*0fe0*/  FMUL R24, R10, UR7 ;  /* 0x000000070a187c20 */ /* 0x000fe20008400000 */
[----:B------:R-:W-:Y:S01]  /*0ff0*/  USHF.L.U32 UR6, UR4, 0x1, URZ ;  /* 0x0000000104067899 */ /* 0x000fe200080006ff */
[----:B------:R-:W-:Y:S01]  /*1000*/  FMNMX3 R17, R3, R18, R17, !PT ;  /* 0x0000001203117276 */ /* 0x000fe20007800011 */
[----:B------:R-:W-:Y:S01]  /*1010*/  FMUL R3, R9, UR7 ;  /* 0x0000000709037c20 */ /* 0x000fe20008400000 */
[----:B------:R-:W-:-:S02]  /*1020*/  UIMAD.WIDE UR4, UR4, 0x2, URZ ;  /* 0x00000002040478a5 */ /* 0x000fc4000f8e02ff */
[----:B------:R-:W-:Y:S01]  /*1030*/  FMNMX3 R22, R17, R19, R22, !PT ;  /* 0x0000001311167276 */ /* 0x000fe20007800016 */
[----:B------:R-:W-:Y:S01]  /*1040*/  FMUL R17, R11, UR7 ;  /* 0x000000070b117c20 */ /* 0x000fe20008400000 */
[----:B------:R-:W0:Y:S02]  /*1050*/  LDC.64 R18, c[0x0][0x390] ;  /* 0x0000e400ff127b82 */ /* 0x000e240000000a00 */
[----:B------:R-:W-:Y:S01]  /*1060*/  FMNMX3 R22, R22, R3, R24, !PT ;  /* 0x0000000316167276 */ /* 0x000fe20007800018 */
[----:B------:R-:W-:-:S03]  /*1070*/  IMAD R3, R12, UR9, RZ ;  /* 0x000000090c037c24 */ /* 0x000fc6000f8e02ff */
[----:B------:R-:W-:Y:S01]  /*1080*/  FMNMX R24, R17, R22, !PT ;  /* 0x0000001611187209 */ /* 0x000fe20007800000 */
[C---:B------:R-:W-:Y:S01]  /*1090*/  IMAD.HI R12, R3.reuse, 0x2, RZ ;  /* 0x00000002030c7827 */ /* 0x040fe200078e02ff */
[----:B------:R-:W-:Y:S02]  /*10a0*/  SHF.L.U32 R17, R3, 0x1, RZ ;  /* 0x0000000103117819 */ /* 0x000fe400000006ff */
[----:B------:R-:W-:Y:S01]  /*10b0*/  LOP3.LUT R3, R0, 0xff, RZ, 0xc0, !PT ;  /* 0x000000ff00037812 */ /* 0x000fe200078ec0ff */
[----:B------:R-:W1:Y:S01]  /*10c0*/  SHFL.BFLY PT, R25, R24, 0x10, 0x1f ;  /* 0x0e001f0018197f89 */ /* 0x000e6200000e0000 */
[----:B------:R-:W-:-:S04]  /*10d0*/  LOP3.LUT R22, R13, 0x60, R0, 0xf8, !PT ;  /* 0x000000600d167812 */ /* 0x000fc800078ef800 */
[----:B------:R-:W-:-:S04]  /*10e0*/  LEA.HI R13, R3, R22, RZ, 0x19 ;  /* 0x00000016030d7211 */ /* 0x000fc800078fc8ff */
[----:B------:R-:W-:Y:S02]  /*10f0*/  LEA R13, R13, UR14, 0x2 ;  /* 0x0000000e0d0d7c11 */ /* 0x000fe4000f8e10ff */
[----:B0-----:R-:W-:-:S04]  /*1100*/  IADD3 R17, P0, P6, R17, UR6, R18 ;  /* 0x0000000611117c10 */ /* 0x001fc8000fe1e012 */
[----:B------:R-:W-:Y:S02]  /*1110*/  IADD3.X R23, PT, PT, R12, UR5, R19, P0, P6 ;  /* 0x000000050c177c10 */ /* 0x000fe400087ec413 */
[C---:B------:R-:W-:Y:S01]  /*1120*/  ISETP.GE.U32.AND P6, PT, R3.reuse, 0x80, PT ;  /* 0x000000800300780c */ /* 0x040fe20003fc6070 */
[----:B------:R-:W0:Y:S01]  /*1130*/  LDC R19, c[0x0][0x3d8] ;  /* 0x0000f600ff137b82 */ /* 0x000e220000000800 */
[----:B------:R-:W-:Y:S02]  /*1140*/  LEA R12, R3, UR14, 0x2 ;  /* 0x0000000e030c7c11 */ /* 0x000fe4000f8e10ff */
[----:B-1----:R-:W-:Y:S02]  /*1150*/  FMNMX R24, R24, R25, !PT ;  /* 0x0000001918187209 */ /* 0x002fe40007800000 */
[----:B------:R-:W-:-:S03]  /*1160*/  PRMT R25, RZ, 0x7610, R25 ;  /* 0x00007610ff197816 */ /* 0x000fc60000000019 */
[----:B--2---:R1:W-:Y:S01]  /*1170*/  @!P5 STS [R13+0x1000], R24 ;  /* 0x001000180d00d388 */ /* 0x0043e20000000800 */
[----:B------:R-:W-:Y:S01]  /*1180*/  BAR.SYNC.DEFER_BLOCKING 0x0 ;  /* 0x0000000000007b1d */ /* 0x000fe20000010000 */
[----:B0-----:R-:W-:-:S04]  /*1190*/  IMAD R16, R16, R19, RZ ;  /* 0x0000001310107224 */ /* 0x001fc800078e02ff */
[----:B------:R-:W-:Y:S01]  /*11a0*/  IMAD R18, R19, 0x8, R16 ;  /* 0x0000000813127824 */ /* 0x000fe200078e0210 */
[----:B------:R-:W-:-:S04]  /*11b0*/  LEA R32, P0, R16, R17, 0x1 ;  /* 0x0000001110207211 */ /* 0x000fc800078008ff */
[----:B------:R-:W-:Y:S01]  /*11c0*/  LEA.HI.X.SX32 R33, R16, R23, 0x1, P0 ;  /* 0x0000001710217211 */ /* 0x000fe200000f0eff */
[C---:B------:R-:W-:Y:S01]  /*11d0*/  IMAD R16, R19.reuse, 0x8, R18 ;  /* 0x0000000813107824 */ /* 0x040fe200078e0212 */
[C---:B------:R-:W-:Y:S01]  /*11e0*/  LEA R30, P0, R18.reuse, R17, 0x1 ;  /* 0x00000011121e7211 */ /* 0x040fe200078008ff */
[----:B------:R-:W0:Y:S02]  /*11f0*/  @!P6 LDS R15, [R12+0x1000] ;  /* 0x001000000c0fe984 */ /* 0x000e240000000800 */
[----:B-1----:R-:W-:Y:S01]  /*1200*/  IMAD R24, R19, 0x8, R16 ;  /* 0x0000000813187824 */ /* 0x002fe200078e0210 */
[----:B------:R-:W-:Y:S02]  /*1210*/  LEA.HI.X.SX32 R31, R18, R23, 0x1, P0 ;  /* 0x00000017121f7211 */ /* 0x000fe400000f0eff */
[----:B------:R-:W-:-:S04]  /*1220*/  LEA R18, P0, R16, R17, 0x1 ;  /* 0x0000001110127211 */ /* 0x000fc800078008ff */
[----:B------:R-:W-:Y:S02]  /*1230*/  LEA.HI.X.SX32 R19, R16, R23, 0x1, P0 ;  /* 0x0000001710137211 */ /* 0x000fe400000f0eff */
[----:B------:R-:W-:-:S04]  /*1240*/  LEA R16, P0, R24, R17, 0x1 ;  /* 0x0000001118107211 */ /* 0x000fc800078008ff */
[----:B------:R-:W-:Y:S02]  /*1250*/  LEA.HI.X.SX32 R17, R24, R23, 0x1, P0 ;  /* 0x0000001718117211 */ /* 0x000fe400000f0eff */
[----:B------:R-:W-:-:S04]  /*1260*/  LOP3.LUT P0, RZ, R0, 0x1, RZ, 0xc0, !PT ;  /* 0x0000000100ff7812 */ /* 0x000fc8000780c0ff */
[----:B------:R-:W-:Y:S02]  /*1270*/  ISETP.LT.U32.AND P0, PT, R3, 0x80, !P0 ;  /* 0x000000800300780c */ /* 0x000fe40004701070 */
[----:B------:R-:W-:Y:S01]  /*1280*/  LEA R3, R22, UR14, 0x2 ;  /* 0x0000000e16037c11 */ /* 0x000fe2000f8e10ff */
[----:B0-----:R-:W0:Y:S02]  /*1290*/  SHFL.BFLY PT, R26, R15, 0x1, 0x1f ;  /* 0x0c201f000f1a7f89 */ /* 0x001e2400000e0000 */
[----:B0-----:R-:W-:-:S08]  /*12a0*/  FMNMX R23, R15, R26, !PT ;  /* 0x0000001a0f177209 */ /* 0x001fd00007800000 */
[----:B------:R-:W-:Y:S01]  /*12b0*/  @P0 STS [R12+0x1000], R23 ;  /* 0x001000170c000388 */ /* 0x000fe20000000800 */
[----:B------:R-:W-:Y:S06]  /*12c0*/  BAR.SYNC.DEFER_BLOCKING 0x0 ;  /* 0x0000000000007b1d */ /* 0x000fec0000010000 */
[----:B------:R-:W0:Y:S02]  /*12d0*/  LDS R15, [R3+0x1000] ;  /* 0x00100000030f7984 */ /* 0x000e240000000800 */
[----:B0-----:R-:W-:-:S05]  /*12e0*/  FMNMX R15, R15, -INF , !PT ;  /* 0xff8000000f0f7809 */ /* 0x001fca0007800000 */
[--C-:B------:R-:W-:Y:S01]  /*12f0*/  FFMA R4, R4, UR7, -R15.reuse ;  /* 0x0000000704047c23 */ /* 0x100fe2000800080f */
[--C-:B------:R-:W-:Y:S01]  /*1300*/  FFMA R5, R5, UR7, -R15.reuse ;  /* 0x0000000705057c23 */ /* 0x100fe2000800080f */
[--C-:B------:R-:W-:Y:S01]  /*1310*/  FFMA R6, R6, UR7, -R15.reuse ;  /* 0x0000000706067c23 */ /* 0x100fe2000800080f */
[--C-:B------:R-:W-:Y:S01]  /*1320*/  FFMA R7, R7, UR7, -R15.reuse ;  /* 0x0000000707077c23 */ /* 0x100fe2000800080f */
[----:B------:R-:W-:Y:S01]  /*1330*/  FMUL R4, R4, 1.4426950216293334961 ;  /* 0x3fb8aa3b04047820 */ /* 0x000fe20000400000 */
[----:B------:R-:W-:Y:S01]  /*1340*/  FMUL R5, R5, 1.4426950216293334961 ;  /* 0x3fb8aa3b05057820 */ /* 0x000fe20000400000 */
[----:B------:R-:W-:Y:S01]  /*1350*/  FMUL R6, R6, 1.4426950216293334961 ;  /* 0x3fb8aa3b06067820 */ /* 0x000fe20000400000 */
[----:B------:R-:W-:Y:S01]  /*1360*/  FMUL R7, R7, 1.4426950216293334961 ;  /* 0x3fb8aa3b07077820 */ /* 0x000fe20000400000 */
[--C-:B------:R-:W-:Y:S01]  /*1370*/  FFMA R8, R8, UR7, -R15.reuse ;  /* 0x0000000708087c23 */ /* 0x100fe2000800080f */
[--C-:B------:R-:W-:Y:S01]  /*1380*/  FFMA R9, R9, UR7, -R15.reuse ;  /* 0x0000000709097c23 */ /* 0x100fe2000800080f */
[----:B------:R-:W-:Y:S01]  /*1390*/  MUFU.EX2 R4, R4 ;  /* 0x0000000400047308 */ /* 0x000fe20000000800 */
[--C-:B------:R-:W-:Y:S01]  /*13a0*/  FFMA R10, R10, UR7, -R15.reuse ;  /* 0x000000070a0a7c23 */ /* 0x100fe2000800080f */
[----:B------:R-:W-:Y:S01]  /*13b0*/  FMUL R8, R8, 1.4426950216293334961 ;  /* 0x3fb8aa3b08087820 */ /* 0x000fe20000400000 */
[----:B------:R-:W-:Y:S01]  /*13c0*/  FMUL R9, R9, 1.4426950216293334961 ;  /* 0x3fb8aa3b09097820 */ /* 0x000fe20000400000 */
[----:B------:R-:W-:Y:S01]  /*13d0*/  FFMA R11, R11, UR7, -R15 ;  /* 0x000000070b0b7c23 */ /* 0x000fe2000800080f */
[----:B------:R-:W-:-:S03]  /*13e0*/  FMUL R10, R10, 1.4426950216293334961 ;  /* 0x3fb8aa3b0a0a7820 */ /* 0x000fc60000400000 */
[----:B------:R-:W0:Y:S01]  /*13f0*/  MUFU.EX2 R5, R5 ;  /* 0x0000000500057308 */ /* 0x000e220000000800 */
[----:B------:R-:W-:-:S07]  /*1400*/  FMUL R11, R11, 1.4426950216293334961 ;  /* 0x3fb8aa3b0b0b7820 */ /* 0x000fce0000400000 */
[----:B------:R-:W1:Y:S08]  /*1410*/  MUFU.EX2 R6, R6 ;  /* 0x0000000600067308 */ /* 0x000e700000000800 */
[----:B------:R-:W2:Y:S01]  /*1420*/  MUFU.EX2 R7, R7 ;  /* 0x0000000700077308 */ /* 0x000ea20000000800 */
[----:B0-----:R-:W-:-:S07]  /*1430*/  FADD R23, R4, R5 ;  /* 0x0000000504177221 */ /* 0x001fce0000000000 */
[----:B------:R-:W0:Y:S01]  /*1440*/  MUFU.EX2 R8, R8 ;  /* 0x0000000800087308 */ /* 0x000e220000000800 */
[----:B-1----:R-:W-:-:S07]  /*1450*/  FADD R22, R6, R23 ;  /* 0x0000001706167221 */ /* 0x002fce0000000000 */
[----:B------:R-:W1:Y:S01]  /*1460*/  MUFU.EX2 R9, R9 ;  /* 0x0000000900097308 */ /* 0x000e620000000800 */
[----:B--2---:R-:W-:-:S07]  /*1470*/  FADD R23, R7, R22 ;  /* 0x0000001607177221 */ /* 0x004fce0000000000 */
[----:B------:R-:W2:Y:S01]  /*1480*/  MUFU.EX2 R10, R10 ;  /* 0x0000000a000a7308 */ /* 0x000ea20000000800 */
[----:B0-----:R-:W-:-:S07]  /*1490*/  FADD R22, R8, R23 ;  /* 0x0000001708167221 */ /* 0x001fce0000000000 */
[----:B------:R-:W0:Y:S01]  /*14a0*/  MUFU.EX2 R11, R11 ;  /* 0x0000000b000b7308 */ /* 0x000e220000000800 */
[----:B-1----:R-:W-:-:S04]  /*14b0*/  FADD R23, R9, R22 ;  /* 0x0000001609177221 */ /* 0x002fc80000000000 */
[----:B--2---:R-:W-:-:S04]  /*14c0*/  FADD R22, R10, R23 ;  /* 0x000000170a167221 */ /* 0x004fc80000000000 */
[----:B0-----:R-:W-:-:S05]  /*14d0*/  FADD R22, R11, R22 ;  /* 0x000000160b167221 */ /* 0x001fca0000000000 */
[----:B------:R-:W0:Y:S02]  /*14e0*/  SHFL.BFLY PT, R23, R22, 0x10, 0x1f ;  /* 0x0e001f0016177f89 */ /* 0x000e2400000e0000 */
[----:B0-----:R-:W-:Y:S01]  /*14f0*/  FADD R24, R22, R23 ;  /* 0x0000001716187221 */ /* 0x001fe20000000000 */
[----:B------:R-:W-:Y:S06]  /*1500*/  BAR.SYNC.DEFER_BLOCKING 0x0 ;  /* 0x0000000000007b1d */ /* 0x000fec0000010000 */
[----:B------:R-:W-:Y:S02]  /*1510*/  @!P5 STS [R13+0x1000], R24 ;  /* 0x001000180d00d388 */ /* 0x000fe40000000800 */
[----:B------:R-:W-:Y:S06]  /*1520*/  BAR.SYNC.DEFER_BLOCKING 0x0 ;  /* 0x0000000000007b1d */ /* 0x000fec0000010000 */
[----:B------:R-:W0:Y:S04]  /*1530*/  @!P6 LDS R20, [R12+0x1000] ;  /* 0x001000000c14e984 */ /* 0x000e280000000800 */
[----:B0-----:R-:W0:Y:S02]  /*1540*/  SHFL.BFLY PT, R23, R20, 0x1, 0x1f ;  /* 0x0c201f0014177f89 */ /* 0x001e2400000e0000 */
[----:B0-----:R-:W-:-:S05]  /*1550*/  FADD R23, R20, R23 ;  /* 0x0000001714177221 */ /* 0x001fca0000000000 */
[----:B------:R0:W-:Y:S01]  /*1560*/  @P0 STS [R12+0x1000], R23 ;  /* 0x001000170c000388 */ /* 0x0001e20000000800 */
[----:B------:R-:W-:Y:S06]  /*1570*/  BAR.SYNC.DEFER_BLOCKING 0x0 ;  /* 0x0000000000007b1d */ /* 0x000fec0000010000 */
[----:B------:R-:W2:Y:S04]  /*1580*/  @P3 LDG.E.U16 R25, desc[UR30][R32.64] ;  /* 0x0000001e20193981 */ /* 0x000ea8000c1e1500 */
[----:B------:R-:W3:Y:S04]  /*1590*/  @P3 LDG.E.U16 R27, desc[UR30][R30.64] ;  /* 0x0000001e1e1b3981 */ /* 0x000ee8000c1e1500 */
[----:B------:R-:W4:Y:S04]  /*15a0*/  @P3 LDG.E.U16 R29, desc[UR30][R18.64] ;  /* 0x0000001e121d3981 */ /* 0x000f28000c1e1500 */
[----:B------:R-:W5:Y:S01]  /*15b0*/  @P3 LDG.E.U16 R43, desc[UR30][R16.64] ;  /* 0x0000001e102b3981 */ /* 0x000f62000c1e1500 */
[----:B------:R-:W-:Y:S01]  /*15c0*/  UIADD3 UR19, UPT, UPT, UR15, 0x20, URZ ;  /* 0x000000200f137890 */ /* 0x000fe2000fffe0ff */
[----:B------:R-:W-:Y:S01]  /*15d0*/  FADD R22, -R15, -INF ;  /* 0xff8000000f167421 */ /* 0x000fe20000000100 */
[----:B------:R-:W-:Y:S01]  /*15e0*/  UIADD3 UR20, UPT, UPT, UR24, -0x20, URZ ;  /* 0xffffffe018147890 */ /* 0x000fe2000fffe0ff */
[----:B------:R0:W1:Y:S01]  /*15f0*/  LDS R20, [R3+0x1000] ;  /* 0x0010000003147984 */ /* 0x0000620000000800 */
[----:B------:R-:W-:Y:S01]  /*1600*/  UIADD3 UR21, UPT, UPT, UR10, UR19, URZ ;  /* 0x000000130a157290 */ /* 0x000fe2000fffe0ff */
[----:B------:R-:W-:Y:S01]  /*1610*/  F2FP.BF16.F32.PACK_AB R4, R5, R4 ;  /* 0x000000040504723e */ /* 0x000fe200000010ff */
[----:B------:R-:W-:Y:S01]  /*1620*/  FMUL R22, R22, 1.4426950216293334961 ;  /* 0x3fb8aa3b16167820 */ /* 0x000fe20000400000 */
[----:B------:R-:W-:Y:S01]  /*1630*/  BAR.SYNC.DEFER_BLOCKING 0x0 ;  /* 0x0000000000007b1d */ /* 0x000fe20000010000 */
[----:B------:R-:W-:Y:S01]  /*1640*/  ULEA UR21, UR22, UR21, 0x1 ;  /* 0x0000001516157291 */ /* 0x000fe2000f8e08ff */
[----:B------:R-:W-:-:S02]  /*1650*/  F2FP.BF16.F32.PACK_AB R5, R7, R6 ;  /* 0x000000060705723e */ /* 0x000fc400000010ff */
[----:B------:R-:W-:Y:S02]  /*1660*/  F2FP.BF16.F32.PACK_AB R6, R9, R8 ;  /* 0x000000080906723e */ /* 0x000fe400000010ff */
[----:B------:R-:W-:Y:S01]  /*1670*/  F2FP.BF16.F32.PACK_AB R7, R11, R10 ;  /* 0x0000000a0b07723e */ /* 0x000fe200000010ff */
[----:B--2---:R0:W-:Y:S04]  /*1680*/  STS.U16 [R14+UR14+0x1000], R25 ;  /* 0x001000190e007988 */ /* 0x0041e8000800040e */
[----:B---3--:R0:W-:Y:S04]  /*1690*/  STS.U16 [R14+UR14+0x1200], R27 ;  /* 0x0012001b0e007988 */ /* 0x0081e8000800040e */
[----:B----4-:R0:W-:Y:S04]  /*16a0*/  STS.U16 [R14+UR14+0x1400], R29 ;  /* 0x0014001d0e007988 */ /* 0x0101e8000800040e */
[----:B-----5:R0:W-:Y:S01]  /*16b0*/  STS.U16 [R14+UR14+0x1600], R43 ;  /* 0x0016002b0e007988 */ /* 0x0201e2000800040e */
[----:B-1----:R-:W-:Y:S05]  /*16c0*/  @!P3 BRA `(.L_x_9) ;  /* 0x000000000008b947 */ /* 0x002fea0003800000 */
[----:B------:R1:W-:Y:S01]  /*16d0*/  STTM.16dp32bit_t0_t15.x4 tmem[UR21], R4 ;  /* 0x00000004000079ed */ /* 0x0003e20008900015 */
[----:B------:R1:W-:Y:S02]  /*16e0*/  STTM.16dp32bit_t16_t31.x4 tmem[UR21+0x4], R4 ;  /* 0x00000404000079ed */ /* 0x0003e40008920015 */
.L_x_9:
[----:B------:R-:W2:Y:S02]  /*16f0*/  FENCE.VIEW.ASYNC.T ;  /* 0x00000000000073c6 */ /* 0x000ea40000000200 */
[----:B--2---:R-:W-:Y:S06]  /*1700*/  BAR.SYNC.DEFER_BLOCKING 0x0 ;  /* 0x0000000000007b1d */ /* 0x004fec0000010000 */
[----:B0-----:R0:W2:Y:S01]  /*1710*/  MUFU.EX2 R23, R22 ;  /* 0x0000001600177308 */ /* 0x0010a20000000800 */
[----:B-1----:R-:W1:Y:S01]  /*1720*/  LDTM.16dp32bit_t0_t15.x8 R4, tmem[UR16] ;  /* 0x00000010000479ee */ /* 0x002e620008980000 */
[----:B------:R-:W3:Y:S01]  /*1730*/  LDTM.16dp32bit_t16_t31.x8 R4, tmem[UR16+0x8] ;  /* 0x00000810000479ee */ /* 0x000ee200089a0000 */
[----:B------:R-:W-:Y:S01]  /*1740*/  NOP ;  /* 0x0000000000007918 */ /* 0x000fe20000000000 */
[----:B------:R-:W-:Y:S05]  /*1750*/  @!P3 BRA `(.L_x_10) ;  /* 0x000000000028b947 */ /* 0x000fea0003800000 */
[C---:B-123--:R-:W-:Y:S01]  /*1760*/  FMUL R4, R23.reuse, R4 ;  /* 0x0000000417047220 */ /* 0x04efe20000400000 */
[C---:B------:R-:W-:Y:S01]  /*1770*/  FMUL R5, R23.reuse, R5 ;  /* 0x0000000517057220 */ /* 0x040fe20000400000 */
[C---:B------:R-:W-:Y:S01]  /*1780*/  FMUL R6, R23.reuse, R6 ;  /* 0x0000000617067220 */ /* 0x040fe20000400000 */
[C---:B------:R-:W-:Y:S01]  /*1790*/  FMUL R7, R23.reuse, R7 ;  /* 0x0000000717077220 */ /* 0x040fe20000400000 */
[C---:B------:R-:W-:Y:S01]  /*17a0*/  FMUL R8, R23.reuse, R8 ;  /* 0x0000000817087220 */ /* 0x040fe20000400000 */
[C---:B------:R-:W-:Y:S01]  /*17b0*/  FMUL R9, R23.reuse, R9 ;  /* 0x0000000917097220 */ /* 0x040fe20000400000 */
[C---:B------:R-:W-:Y:S01]  /*17c0*/  FMUL R10, R23.reuse, R10 ;  /* 0x0000000a170a7220 */ /* 0x040fe20000400000 */
[----:B------:R-:W-:-:S04]  /*17d0*/  FMUL R11, R23, R11 ;  /* 0x0000000b170b7220 */ /* 0x000fc80000400000 */
[----:B------:R4:W-:Y:S01]  /*17e0*/  STTM.16dp32bit_t0_t15.x8 tmem[UR16], R4 ;  /* 0x00000004000079ed */ /* 0x0009e20008980010 */
[----:B------:R4:W-:Y:S02]  /*17f0*/  STTM.16dp32bit_t16_t31.x8 tmem[UR16+0x8], R4 ;  /* 0x00000804000079ed */ /* 0x0009e400089a0010 */
.L_x_10:
[----:B---3--:R-:W3:Y:S02]  /*1800*/  FENCE.VIEW.ASYNC.T ;  /* 0x00000000000073c6 */ /* 0x008ee40000000200 */
[----:B---3--:R-:W-:Y:S01]  /*1810*/  BAR.SYNC.DEFER_BLOCKING 0x0 ;  /* 0x0000000000007b1d */ /* 0x008fe20000010000 */
[----:B------:R-:W-:Y:S01]  /*1820*/  UISETP.GE.AND UP1, UPT, UR20, 0x1, UPT ;  /* 0x000000011400788c */ /* 0x000fe2000bf26270 */
[----:B--2---:R-:W-:-:S04]  /*1830*/  FADD R20, R23, R20 ;  /* 0x0000001417147221 */ /* 0x004fc80000000000 */
[----:B------:R2:W-:Y:S06]  /*1840*/  MEMBAR.ALL.CTA ;  /* 0x0000000000007992 */ /* 0x0005ec0000008000 */
[----:B--2---:R-:W2:Y:S02]  /*1850*/  FENCE.VIEW.ASYNC.S ;  /* 0x00000000000073c6 */ /* 0x004ea40000000000 */
[----:B--2---:R-:W-:Y:S06]  /*1860*/  BAR.SYNC.DEFER_BLOCKING 0x0 ;  /* 0x0000000000007b1d */ /* 0x004fec0000010000 */
[----:B------:R-:W-:Y:S05]  /*1870*/  @!P4 BRA `(.L_x_11) ;  /* 0x00000000004cc947 */ /* 0x000fea0003800000 */
[----:B------:R-:W-:Y:S02]  /*1880*/  UIADD3 UR4, UPT, UPT, UR14, 0x1000, URZ ;  /* 0x000010000e047890 */ /* 0x000fe4000fffe0ff */
[----:B------:R-:W-:Y:S02]  /*1890*/  UIADD3 UR8, UPT, UPT, UR15, 0x28, URZ ;  /* 0x000000280f087890 */ /* 0x000fe4000fffe0ff */
[----:B------:R-:W-:Y:S01]  /*18a0*/  USHF.R.U32.HI UR4, URZ, 0x4, UR4 ;  /* 0x00000004ff047899 */ /* 0x000fe20008011604 */
[----:B------:R-:W-:Y:S01]  /*18b0*/  UMOV UR12, 0x0 ;  /* 0x00000000000c7882 */ /* 0x000fe20000000000 */
[----:B------:R-:W-:Y:S02]  /*18c0*/  UMOV UR13, 0x4080490 ;  /* 0x04080490000d7882 */ /* 0x000fe40000000000 */
[----:B------:R-:W-:Y:S01]  /*18d0*/  USGXT.U32 UR6, UR4, 0xe ;  /* 0x0000000e0406789a */ /* 0x000fe20008000000 */
[----:B------:R-:W-:Y:S02]  /*18e0*/  UMOV UR5, URZ ;  /* 0x000000ff00057c82 */ /* 0x000fe40008000000 */
[----:B------:R-:W-:Y:S01]  /*18f0*/  UMOV UR4, URZ ;  /* 0x000000ff00047c82 */ /* 0x000fe20008000000 */
[----:B------:R-:W-:Y:S01]  /*1900*/  UIADD3 UR26, UP2, UPT, UR6, 0x2, URZ ;  /* 0x00000002061a7890 */ /* 0x000fe2000ff5e0ff */
[----:B------:R-:W-:Y:S01]  /*1910*/  UMOV UR7, 0x80004020 ;  /* 0x8000402000077882 */ /* 0x000fe20000000000 */
[----:B------:R-:W-:-:S02]  /*1920*/  UMOV UR28, 0x0 ;  /* 0x00000000001c7882 */ /* 0x000fc40000000000 */
[----:B------:R-:W-:Y:S01]  /*1930*/  UIADD3.X UR27, UPT, UPT, UR4, -0x7fffbfe0, URZ, UP2, !UPT ;  /* 0x80004020041b7890 */ /* 0x000fe200097fe4ff */
[----:B------:R2:W-:Y:S01]  /*1940*/  UTCHMMA tmem[UR19], gdesc[UR6], tmem[UR15], tmem[UR12], idesc[UR13], UPT ;  /* 0x00ff0c06130079ea */ /* 0x0005e2000b80000f */
[----:B------:R-:W-:Y:S01]  /*1950*/  UMOV UR29, 0x4080490 ;  /* 0x04080490001d7882 */ /* 0x000fe20000000000 */
[----:B------:R-:W-:Y:S02]  /*1960*/  UMOV UR4, UR18 ;  /* 0x0000001200047c82 */ /* 0x000fe40008000000 */
[----:B------:R-:W-:-:S04]  /*1970*/  UMOV UR4, UR4 ;  /* 0x0000000400047c82 */ /* 0x000fc80008000000 */
[----:B------:R2:W-:Y:S01]  /*1980*/  UTCHMMA tmem[UR8], gdesc[UR26], tmem[UR15], tmem[UR28], idesc[UR29], UPT ;  /* 0x00ff1c1a080079ea */ /* 0x0005e2000b80000f */
[----:B------:R2:W-:Y:S01]  /*1990*/  UTCBAR [UR4], URZ ;  /* 0x000000ff040073e9 */ /* 0x0005e200080000ff */
[----:B------:R-:W-:Y:S01]  /*19a0*/  NOP ;  /* 0x0000000000007918 */ /* 0x000fe20000000000 */
.L_x_11:
[----:B------:R-:W-:Y:S01]  /*19b0*/  FSEL R15, R15, -INF , P3 ;  /* 0xff8000000f0f7808 */ /* 0x000fe20001800000 */
[----:B--2---:R-:W-:Y:S01]  /*19c0*/  UMOV UR8, URZ ;  /* 0x000000ff00087c82 */ /* 0x004fe20008000000 */
[----:B------:R-:W-:Y:S01]  /*19d0*/  FSEL R24, R20, 1, P3 ;  /* 0x3f80000014187808 */ /* 0x000fe20001800000 */
[----:B------:R-:W-:Y:S06]  /*19e0*/  BRA.U !UP1, `(.L_x_12) ;  /* 0x0000000d094c7547 */ /* 0x000fec000b800000 */
[----:B------:R-:W-:Y:S01]  /*19f0*/  UIADD3 UR4, UPT, UPT, UR14, 0x2000, URZ ;  /* 0x000020000e047890 */ /* 0x000fe2000fffe0ff */
[----:B------:R-:W-:Y:S01]  /*1a00*/  SHF.L.U32 R25, R21, 0x5, RZ ;  /* 0x0000000515197819 */ /* 0x000fe200000006ff */
[----:B------:R-:W-:Y:S01]  /*1a10*/  USHF.R.U32.HI UR34, URZ, 0x4, UR14 ;  /* 0x00000004ff227899 */ /* 0x000fe2000801160e */
[----:B------:R-:W-:Y:S01]  /*1a20*/  IMAD.MOV.U32 R42, RZ, RZ, R15 ;  /* 0x000000ffff2a7224 */ /* 0x000fe200078e000f */
[----:B------:R-:W-:Y:S01]  /*1a30*/  USHF.L.U32 UR32, UR9, 0x5, URZ ;  /* 0x0000000509207899 */ /* 0x000fe200080006ff */
[----:B------:R-:W-:Y:S01]  /*1a40*/  IMAD.MOV.U32 R20, RZ, RZ, RZ ;  /* 0x000000ffff147224 */ /* 0x000fe200078e00ff */
[----:B------:R-:W-:Y:S01]  /*1a50*/  USHF.R.U32.HI UR6, URZ, 0x4, UR23 ;  /* 0x00000004ff067899 */ /* 0x000fe20008011617 */
[----:B------:R-:W-:Y:S01]  /*1a60*/  IMAD.MOV.U32 R26, RZ, RZ, R25 ;  /* 0x000000ffff1a7224 */ /* 0x000fe200078e0019 */
[----:B------:R-:W-:Y:S02]  /*1a70*/  USHF.R.U32.HI UR7, URZ, 0x4, UR4 ;  /* 0x00000004ff077899 */ /* 0x000fe40008011604 */
[----:B------:R-:W-:Y:S01]  /*1a80*/  USGXT.U32 UR34, UR34, 0xe ;  /* 0x0000000e2222789a */ /* 0x000fe20008000000 */
[----:B------:R-:W-:Y:S01]  /*1a90*/  MOV R27, UR32 ;  /* 0x00000020001b7c02 */ /* 0x000fe20008000f00 */
[----:B------:R-:W-:-:S02]  /*1aa0*/  USGXT.U32 UR4, UR6, 0xe ;  /* 0x0000000e0604789a */ /* 0x000fc40008000000 */
[----:B------:R-:W-:Y:S02]  /*1ab0*/  UIADD3 UR36, UP2, UPT, UR34, 0x80, URZ ;  /* 0x0000008022247890 */ /* 0x000fe4000ff5e0ff */
[----:B------:R-:W-:Y:S01]  /*1ac0*/  USGXT.U32 UR6, UR7, 0xe ;  /* 0x0000000e0706789a */ /* 0x000fe20008000000 */
[----:B------:R-:W-:Y:S01]  /*1ad0*/  UMOV UR5, URZ ;  /* 0x000000ff00057c82 */ /* 0x000fe20008000000 */
[----:B------:R-:W-:Y:S01]  /*1ae0*/  UMOV UR22, 0xfffffffe ;  /* 0xfffffffe00167882 */ /* 0x000fe20000000000 */
[----:B------:R-:W-:Y:S01]  /*1af0*/  UMOV UR23, 0x7fffbfdf ;  /* 0x7fffbfdf00177882 */ /* 0x000fe20000000000 */
[----:B------:R-:W-:Y:S01]  /*1b00*/  UMOV UR7, URZ ;  /* 0x000000ff00077c82 */ /* 0x000fe20008000000 */
[----:B------:R-:W-:Y:S02]  /*1b10*/  UIADD3.64 UR38, UPT, UPT, UR4, -UR22, URZ ;  /* 0x8000001604267297 */ /* 0x000fe4000fffe0ff */
[----:B------:R-:W-:Y:S01]  /*1b20*/  UISETP.NE.U32.AND UP1, UPT, UR25, URZ, UPT ;  /* 0x000000ff1900728c */ /* 0x000fe2000bf25070 */
[----:B------:R-:W2:Y:S01]  /*1b30*/  LDCU UR35, c[0x0][0x3a8] ;  /* 0x00007500ff2377ac */ /* 0x000ea20008000800 */
[----:B------:R-:W-:-:S02]  /*1b40*/  UIADD3.X UR37, UPT, UPT, UR5, 0x40004040, URZ, UP2, !UPT ;  /* 0x4000404005257890 */ /* 0x000fc400097fe4ff */
[----:B------:R-:W-:Y:S01]  /*1b50*/  UIADD3.64 UR22, UPT, UPT, UR6, -UR22, URZ ;  /* 0x8000001606167297 */ /* 0x000fe2000fffe0ff */
[----:B------:R-:W-:Y:S01]  /*1b60*/  UMOV UR33, 0x1 ;  /* 0x0000000100217882 */ /* 0x000fe20000000000 */
[----:B------:R-:W-:Y:S01]  /*1b70*/  UMOV UR9, URZ ;  /* 0x000000ff00097c82 */ /* 0x000fe20008000000 */
[----:B------:R-:W-:-:S09]  /*1b80*/  UMOV UR10, URZ ;  /* 0x000000ff000a7c82 */ /* 0x000fd20008000000 */
.L_x_17:
[----:B01--4-:R-:W-:-:S04]  /*1b90*/  IMAD.WIDE R10, R26, 0x2, R40 ;  /* 0x000000021a0a7825 */ /* 0x013fc800078e0228 */
[C---:B------:R-:W-:Y:S02]  /*1ba0*/  IMAD.WIDE R8, R26.reuse, 0x2, R38 ;  /* 0x000000021a087825 */ /* 0x040fe400078e0226 */
[----:B------:R-:W3:Y:S02]  /*1bb0*/  LDG.E.U16 R11, desc[UR30][R10.64] ;  /* 0x0000001e0a0b7981 */ /* 0x000ee4000c1e1500 */
[C---:B------:R-:W-:Y:S02]  /*1bc0*/  IMAD.WIDE R6, R26.reuse, 0x2, R36 ;  /* 0x000000021a067825 */ /* 0x040fe400078e0224 */
[----:B------:R-:W4:Y:S02]  /*1bd0*/  LDG.E.U16 R9, desc[UR30][R8.64] ;  /* 0x0000001e08097981 */ /* 0x000f24000c1e1500 */
[----:B------:R-:W-:Y:S02]  /*1be0*/  IMAD.WIDE R4, R26, 0x2, R34 ;  /* 0x000000021a047825 */ /* 0x000fe400078e0222 */
[----:B------:R-:W5:Y:S04]  /*1bf0*/  LDG.E.U16 R7, desc[UR30][R6.64] ;  /* 0x0000001e06077981 */ /* 0x000f68000c1e1500 */
[----:B--2---:R-:W2:Y:S01]  /*1c00*/  LDG.E.U16 R5, desc[UR30][R4.64] ;  /* 0x0000001e04057981 */ /* 0x004ea2000c1e1500 */
[----:B------:R-:W-:-:S02]  /*1c10*/  UMOV UR12, 0x1 ;  /* 0x00000001000c7882 */ /* 0x000fc40000000000 */
[----:B------:R-:W-:-:S04]  /*1c20*/  @!UP0 UIADD3 UR12, UPT, UPT, -UR12, 0x100000, URZ ;  /* 0x001000000c0c8890 */ /* 0x000fc8000fffe1ff */
[----:B------:R-:W-:Y:S02]  /*1c30*/  @!UP0 USHF.L.U32 UR13, UR12, 0xb, URZ ;  /* 0x0000000b0c0d8899 */ /* 0x000fe400080006ff */
[----:B------:R-:W-:Y:S01]  /*1c40*/  @!UP0 USHF.L.U32 UR12, UR12, 0x1, URZ ;  /* 0x000000010c0c8899 */ /* 0x000fe200080006ff */
[----:B------:R-:W-:Y:S01]  /*1c50*/  VOTEU.ALL UP2, P2 ;  /* 0x0000000000ff7886 */ /* 0x000fe20001040000 */
[----:B---3--:R1:W-:Y:S04]  /*1c60*/  STS.U16 [R14+UR14+0x1800], R11 ;  /* 0x0018000b0e007988 */ /* 0x0083e8000800040e */
[----:B----4-:R1:W-:Y:S04]  /*1c70*/  STS.U16 [R14+UR14+0x1a00], R9 ;  /* 0x001a00090e007988 */ /* 0x0103e8000800040e */
[----:B-----5:R1:W-:Y:S04]  /*1c80*/  STS.U16 [R14+UR14+0x1c00], R7 ;  /* 0x001c00070e007988 */ /* 0x0203e8000800040e */
[----:B--2---:R1:W-:Y:S01]  /*1c90*/  STS.U16 [R14+UR14+0x1e00], R5 ;  /* 0x001e00050e007988 */ /* 0x0043e2000800040e */
[----:B------:R2:W-:Y:S06]  /*1ca0*/  MEMBAR.ALL.CTA ;  /* 0x0000000000007992 */ /* 0x0005ec0000008000 */
[----:B--2---:R-:W-:Y:S04]  /*1cb0*/  FENCE.VIEW.ASYNC.S ;  /* 0x00000000000073c6 */ /* 0x004fe80000000000 */
[----:B------:R-:W2:Y:S02]  /*1cc0*/  FENCE.VIEW.ASYNC.S ;  /* 0x00000000000073c6 */ /* 0x000ea40000000000 */
[----:B--2---:R1:W2:Y:S02]  /*1cd0*/  @!UP2 SYNCS.EXCH.64 URZ, [UR14+0x2810], UR12 ;  /* 0x0028100c0effa5b2 */ /* 0x0042a40008000100 */
[----:B--2---:R-:W-:Y:S06]  /*1ce0*/  BAR.SYNC.DEFER_BLOCKING 0x0 ;  /* 0x0000000000007b1d */ /* 0x004fec0000010000 */
[----:B-1----:R-:W-:Y:S05]  /*1cf0*/  BRA.U UP1, `(.L_x_13) ;  /* 0x00000001013c7547 */ /* 0x002fea000b800000 */
[----:B------:R-:W-:Y:S01]  /*1d00*/  UIADD3 UR12, UPT, UPT, UR14, 0x2810, URZ ;  /* 0x000028100e0c7890 */ /* 0x000fe2000fffe0ff */
[----:B------:R-:W-:Y:S01]  /*1d10*/  UMOV UR26, UR34 ;  /* 0x00000022001a7c82 */ /* 0x000fe20008000000 */
[----:B------:R-:W-:Y:S01]  /*1d20*/  UMOV UR27, 0x40004040 ;  /* 0x40004040001b7882 */ /* 0x000fe20000000000 */
[----:B------:R-:W-:Y:S01]  /*1d30*/  UMOV UR24, UR4 ;  /* 0x0000000400187c82 */ /* 0x000fe20008000000 */
[----:B------:R-:W-:Y:S01]  /*1d40*/  UMOV UR25, 0x80004020 ;  /* 0x8000402000197882 */ /* 0x000fe20000000000 */
[----:B------:R-:W-:Y:S01]  /*1d50*/  UMOV UR28, 0x0 ;  /* 0x00000000001c7882 */ /* 0x000fe20000000000 */
[----:B------:R-:W-:Y:S01]  /*1d60*/  UMOV UR29, 0x4088490 ;  /* 0x04088490001d7882 */ /* 0x000fe20000000000 */
[----:B------:R-:W-:Y:S01]  /*1d70*/  UMOV UR13, URZ ;  /* 0x000000ff000d7c82 */ /* 0x000fe20008000000 */
[----:B------:R-:W-:Y:S01]  /*1d80*/  UMOV UR40, 0x0 ;  /* 0x0000000000287882 */ /* 0x000fe20000000000 */
[----:B------:R-:W-:Y:S01]  /*1d90*/  UMOV UR41, 0x4088490 ;  /* 0x0408849000297882 */ /* 0x000fe20000000000 */
[----:B------:R1:W-:Y:S01]  /*1da0*/  UTCHMMA gdesc[UR26], gdesc[UR24], tmem[UR17], tmem[UR28], idesc[UR29], !UPT ;  /* 0x00ff1c181a0075ea */ /* 0x0003e2000f800011 */
[----:B------:R-:W-:Y:S01]  /*1db0*/  UMOV UR12, UR12 ;  /* 0x0000000c000c7c82 */ /* 0x000fe20008000000 */
[----:B------:R1:W-:Y:S01]  /*1dc0*/  UTCHMMA gdesc[UR36], gdesc[UR38], tmem[UR17], tmem[UR40], idesc[UR41], UPT ;  /* 0x00ff2826240075ea */ /* 0x0003e2000b800011 */
[----:B------:R1:W-:Y:S01]  /*1dd0*/  UTCBAR [UR12], URZ ;  /* 0x000000ff0c0073e9 */ /* 0x0003e200080000ff */
[----:B------:R-:W-:-:S02]  /*1de0*/  NOP ;  /* 0x0000000000007918 */ /* 0x000fc40000000000 */
.L_x_13:
[----:B------:R-:W2:Y:S02]  /*1df0*/  SYNCS.PHASECHK.TRANS64.TRYWAIT P3, [UR14+0x2810], RZ ;  /* 0x002810ffff0075a7 */ /* 0x000ea4000806110e */
[----:B--2---:R-:W-:Y:S05]  /*1e00*/  @!P3 BRA `(.L_x_14) ;  /* 0x0000001400c8b947 */ /* 0x004fea0003800000 */
.L_x_23:
[----:B------:R-:W-:Y:S06]  /*1e10*/  BAR.SYNC.DEFER_BLOCKING 0x0 ;  /* 0x0000000000007b1d */ /* 0x000fec0000010000 */
[----:B------:R-:W-:Y:S01]  /*1e20*/  LDTM.16dp32bit_t0_t15.x8 R4, tmem[UR16+0x100000] ;  /* 0x10000010000479ee */ /* 0x000fe20008980000 */
[----:B------:R-:W2:Y:S01]  /*1e30*/  LDTM.16dp32bit_t16_t31.x8 R4, tmem[UR16+0x100008] ;  /* 0x10000810000479ee */ /* 0x000ea200089a0000 */
[----:B------:R-:W3:Y:S01]  /*1e40*/  @!P2 SYNCS.CCTL.IV [UR14+0x2810] ;  /* 0x00281000ff00a9b1 */ /* 0x000ee2000800000e */
[----:B------:R-:W-:Y:S01]  /*1e50*/  NOP ;  /* 0x0000000000007918 */ /* 0x000fe20000000000 */
[----:B--2---:R-:W-:Y:S01]  /*1e60*/  FMUL R15, R4, UR35 ;  /* 0x00000023040f7c20 */ /* 0x004fe20008400000 */
[----:B0-----:R-:W-:Y:S01]  /*1e70*/  FMUL R22, R5, UR35 ;  /* 0x0000002305167c20 */ /* 0x001fe20008400000 */
[----:B------:R-:W-:-:S05]  /*1e80*/  FMUL R21, R6, UR35 ;  /* 0x0000002306157c20 */ /* 0x000fca0008400000 */
[----:B------:R-:W-:Y:S01]  /*1e90*/  FMNMX3 R21, R15, R22, R21, !PT ;  /* 0x000000160f157276 */ /* 0x000fe20007800015 */
[----:B------:R-:W-:Y:S01]  /*1ea0*/  FMUL R15, R7, UR35 ;  /* 0x00000023070f7c20 */ /* 0x000fe20008400000 */
[----:B------:R-:W-:-:S05]  /*1eb0*/  FMUL R22, R8, UR35 ;  /* 0x0000002308167c20 */ /* 0x000fca0008400000 */
[----:B------:R-:W-:Y:S01]  /*1ec0*/  FMNMX3 R21, R21, R15, R22, !PT ;  /* 0x0000000f15157276 */ /* 0x000fe20007800016 */
[----:B------:R-:W-:Y:S01]  /*1ed0*/  FMUL R15, R9, UR35 ;  /* 0x00000023090f7c20 */ /* 0x000fe20008400000 */
[----:B------:R-:W-:-:S05]  /*1ee0*/  FMUL R22, R10, UR35 ;  /* 0x000000230a167c20 */ /* 0x000fca0008400000 */
[----:B------:R-:W-:Y:S01]  /*1ef0*/  FMNMX3 R22, R21, R15, R22, !PT ;  /* 0x0000000f15167276 */ /* 0x000fe20007800016 */
[----:B------:R-:W-:-:S05]  /*1f00*/  FMUL R15, R11, UR35 ;  /* 0x000000230b0f7c20 */ /* 0x000fca0008400000 */
[----:B------:R-:W-:-:S05]  /*1f10*/  FMNMX R15, R15, R22, !PT ;  /* 0x000000160f0f7209 */ /* 0x000fca0007800000 */
[----:B------:R-:W0:Y:S02]  /*1f20*/  SHFL.BFLY PT, R22, R15, 0x10, 0x1f ;  /* 0x0e001f000f167f89 */ /* 0x000e2400000e0000 */
[----:B0-----:R-:W-:-:S05]  /*1f30*/  FMNMX R22, R15, R22, !PT ;  /* 0x000000160f167209 */ /* 0x001fca0007800000 */
[----:B---3--:R-:W-:Y:S01]  /*1f40*/  @!P5 STS [R13+0x1800], R22 ;  /* 0x001800160d00d388 */ /* 0x008fe20000000800 */
[----:B------:R-:W-:Y:S06]  /*1f50*/  BAR.SYNC.DEFER_BLOCKING 0x0 ;  /* 0x0000000000007b1d */ /* 0x000fec0000010000 */
[----:B------:R-:W0:Y:S04]  /*1f60*/  @!P6 LDS R28, [R12+0x1800] ;  /* 0x001800000c1ce984 */ /* 0x000e280000000800 */
[----:B0-----:R-:W0:Y:S02]  /*1f70*/  SHFL.BFLY PT, R21, R28, 0x1, 0x1f ;  /* 0x0c201f001c157f89 */ /* 0x001e2400000e0000 */
[----:B0-----:R-:W-:-:S05]  /*1f80*/  FMNMX R21, R28, R21, !PT ;  /* 0x000000151c157209 */ /* 0x001fca0007800000 */
[----:B------:R-:W-:Y:S01]  /*1f90*/  @P0 STS [R12+0x1800], R21 ;  /* 0x001800150c000388 */ /* 0x000fe20000000800 */
[----:B------:R-:W-:Y:S06]  /*1fa0*/  BAR.SYNC.DEFER_BLOCKING 0x0 ;  /* 0x0000000000007b1d */ /* 0x000fec0000010000 */
[----:B------:R-:W0:Y:S02]  /*1fb0*/  LDS R15, [R3+0x1800] ;  /* 0x00180000030f7984 */ /* 0x000e240000000800 */
[----:B0-----:R-:W-:-:S05]  /*1fc0*/  FMNMX R15, R15, R42, !PT ;  /* 0x0000002a0f0f7209 */ /* 0x001fca0007800000 */
        /* <DEDUP_REMOVED lines=18> */
[----:B------:R-:W2:Y:S08]  /*20f0*/  MUFU.EX2 R21, R21 ;  /* 0x0000001500157308 */ /* 0x000eb00000000800 */
[----:B------:R-:W3:Y:S01]  /*2100*/  MUFU.EX2 R6, R6 ;  /* 0x0000000600067308 */ /* 0x000ee20000000800 */
[----:B0-----:R-:W-:-:S07]  /*2110*/  FADD R10, R4, R5 ;  /* 0x00000005040a7221 */ /* 0x001fce0000000000 */
[----:B------:R-:W0:Y:S01]  /*2120*/  MUFU.EX2 R22, R22 ;  /* 0x0000001600167308 */ /* 0x000e220000000800 */
[----:B--2---:R-:W-:-:S07]  /*2130*/  FADD R7, R21, R10 ;  /* 0x0000000a15077221 */ /* 0x004fce0000000000 */
[----:B------:R-:W2:Y:S01]  /*2140*/  MUFU.EX2 R9, R9 ;  /* 0x0000000900097308 */ /* 0x000ea20000000800 */
[----:B---3--:R-:W-:-:S07]  /*2150*/  FADD R7, R6, R7 ;  /* 0x0000000706077221 */ /* 0x008fce0000000000 */
[----:B------:R-:W3:Y:S01]  /*2160*/  MUFU.EX2 R8, R8 ;  /* 0x0000000800087308 */ /* 0x000ee20000000800 */
[----:B0-----:R-:W-:-:S07]  /*2170*/  FADD R10, R22, R7 ;  /* 0x00000007160a7221 */ /* 0x001fce0000000000 */
[----:B------:R-:W0:Y:S01]  /*2180*/  MUFU.EX2 R23, R11 ;  /* 0x0000000b00177308 */ /* 0x000e220000000800 */
[----:B--2---:R-:W-:-:S04]  /*2190*/  FADD R7, R9, R10 ;  /* 0x0000000a09077221 */ /* 0x004fc80000000000 */
[----:B---3--:R-:W-:-:S04]  /*21a0*/  FADD R10, R8, R7 ;  /* 0x00000007080a7221 */ /* 0x008fc80000000000 */
[----:B0-----:R-:W-:-:S05]  /*21b0*/  FADD R10, R23, R10 ;  /* 0x0000000a170a7221 */ /* 0x001fca0000000000 */
[----:B------:R-:W0:Y:S02]  /*21c0*/  SHFL.BFLY PT, R7, R10, 0x10, 0x1f ;  /* 0x0e001f000a077f89 */ /* 0x000e2400000e0000 */
[----:B0-----:R-:W-:Y:S01]  /*21d0*/  FADD R45, R10, R7 ;  /* 0x000000070a2d7221 */ /* 0x001fe20000000000 */
[----:B------:R-:W-:Y:S01]  /*21e0*/  BAR.SYNC.DEFER_BLOCKING 0x0 ;  /* 0x0000000000007b1d */ /* 0x000fe20000010000 */
[----:B------:R-:W-:-:S05]  /*21f0*/  IMAD.WIDE R10, R27, 0x2, R32 ;  /* 0x000000021b0a7825 */ /* 0x000fca00078e0220 */
[----:B------:R-:W-:Y:S02]  /*2200*/  @!P5 STS [R13+0x1800], R45 ;  /* 0x0018002d0d00d388 */ /* 0x000fe40000000800 */
[----:B------:R-:W-:Y:S06]  /*2210*/  BAR.SYNC.DEFER_BLOCKING 0x0 ;  /* 0x0000000000007b1d */ /* 0x000fec0000010000 */
[----:B------:R-:W0:Y:S04]  /*2220*/  @!P6 LDS R29, [R12+0x1800] ;  /* 0x001800000c1de984 */ /* 0x000e280000000800 */
[----:B0-----:R-:W0:Y:S02]  /*2230*/  SHFL.BFLY PT, R44, R29, 0x1, 0x1f ;  /* 0x0c201f001d2c7f89 */ /* 0x001e2400000e0000 */
[----:B0-----:R-:W-:Y:S01]  /*2240*/  FADD R7, R29, R44 ;  /* 0x0000002c1d077221 */ /* 0x001fe20000000000 */
[----:B------:R-:W-:Y:S01]  /*2250*/  IMAD.U32 R44, R20, -0x80000000, RZ ;  /* 0x80000000142c7824 */ /* 0x000fe200078e00ff */
[----:B------:R-:W-:-:S03]  /*2260*/  F2FP.BF16.F32.PACK_AB R20, R5, R4 ;  /* 0x000000040514723e */ /* 0x000fc600000010ff */
[----:B------:R0:W-:Y:S01]  /*2270*/  @P0 STS [R12+0x1800], R7 ;  /* 0x001800070c000388 */ /* 0x0001e20000000800 */
[----:B------:R-:W-:Y:S06]  /*2280*/  BAR.SYNC.DEFER_BLOCKING 0x0 ;  /* 0x0000000000007b1d */ /* 0x000fec0000010000 */
[----:B------:R0:W2:Y:S01]  /*2290*/  LDS R43, [R3+0x1800] ;  /* 0x00180000032b7984 */ /* 0x0000a20000000800 */
[----:B------:R-:W3:Y:S02]  /*22a0*/  SYNCS.PHASECHK.TRANS64.TRYWAIT P3, [UR18], R44 ;  /* 0x0000002cff0075a7 */ /* 0x000ee40008061112 */
[----:B0-23--:R-:W-:Y:S05]  /*22b0*/  @!P3 BRA `(.L_x_15) ;  /* 0x0000001000a8b947 */ /* 0x00dfea0003800000 */
.L_x_24:
[C---:B------:R-:W-:Y:S01]  /*22c0*/  IMAD.WIDE R4, R27.reuse, 0x2, R30 ;  /* 0x000000021b047825 */ /* 0x040fe200078e021e */
[----:B------:R0:W2:Y:S04]  /*22d0*/  LDG.E.U16 R45, desc[UR30][R10.64] ;  /* 0x0000001e0a2d7981 */ /* 0x0000a8000c1e1500 */
[----:B------:R3:W4:Y:S01]  /*22e0*/  LDG.E.U16 R44, desc[UR30][R4.64] ;  /* 0x0000001e042c7981 */ /* 0x000722000c1e1500 */
[----:B0-----:R-:W-:-:S04]  /*22f0*/  IMAD.WIDE R10, R27, 0x2, R18 ;  /* 0x000000021b0a7825 */ /* 0x001fc800078e0212 */
[----:B---3--:R-:W-:Y:S01]  /*2300*/  IMAD.WIDE R4, R27, 0x2, R16 ;  /* 0x000000021b047825 */ /* 0x008fe200078e0210 */
[----:B------:R-:W3:Y:S04]  /*2310*/  LDG.E.U16 R7, desc[UR30][R10.64] ;  /* 0x0000001e0a077981 */ /* 0x000ee8000c1e1500 */
[----:B------:R-:W5:Y:S01]  /*2320*/  LDG.E.U16 R11, desc[UR30][R4.64] ;  /* 0x0000001e040b7981 */ /* 0x000f62000c1e1500 */
[----:B------:R-:W-:Y:S01]  /*2330*/  F2FP.BF16.F32.PACK_AB R21, R6, R21 ;  /* 0x000000150615723e */ /* 0x000fe200000010ff */
[----:B------:R-:W-:Y:S01]  /*2340*/  FADD R42, -R15, R42 ;  /* 0x0000002a0f2a7221 */ /* 0x000fe20000000100 */
[----:B------:R-:W-:Y:S01]  /*2350*/  F2FP.BF16.F32.PACK_AB R22, R9, R22 ;  /* 0x000000160916723e */ /* 0x000fe200000010ff */
[----:B------:R-:W-:Y:S01]  /*2360*/  ULEA UR18, UR33, UR14, 0x3 ;  /* 0x0000000e21127291 */ /* 0x000fe2000f8e18ff */
[----:B------:R-:W-:Y:S01]  /*2370*/  F2FP.BF16.F32.PACK_AB R23, R23, R8 ;  /* 0x000000081717723e */ /* 0x000fe200000010ff */
[----:B------:R-:W-:Y:S01]  /*2380*/  FMUL R42, R42, 1.4426950216293334961 ;  /* 0x3fb8aa3b2a2a7820 */ /* 0x000fe20000400000 */
[----:B------:R-:W-:Y:S01]  /*2390*/  UMOV UR8, UR9 ;  /* 0x0000000900087c82 */ /* 0x000fe20008000000 */
[----:B------:R-:W-:Y:S01]  /*23a0*/  UIADD3 UR18, UPT, UPT, UR18, 0x2800, URZ ;  /* 0x0000280012127890 */ /* 0x000fe2000fffe0ff */
[----:B------:R-:W-:Y:S01]  /*23b0*/  STTM.16dp32bit_t0_t15.x4 tmem[UR21], R20 ;  /* 0x00000014000079ed */ /* 0x000fe20008900015 */
[----:B------:R-:W-:Y:S02]  /*23c0*/  STTM.16dp32bit_t16_t31.x4 tmem[UR21+0x4], R20 ;  /* 0x00000414000079ed */ /* 0x000fe40008920015 */
[----:B------:R-:W0:Y:S01]  /*23d0*/  MUFU.EX2 R42, R42 ;  /* 0x0000002a002a7308 */ /* 0x000e220000000800 */
[----:B--2---:R-:W-:Y:S04]  /*23e0*/  STS.U16 [R14+UR14+0x2000], R45 ;  /* 0x0020002d0e007988 */ /* 0x004fe8000800040e */
[----:B----4-:R-:W-:Y:S04]  /*23f0*/  STS.U16 [R14+UR14+0x2200], R44 ;  /* 0x0022002c0e007988 */ /* 0x010fe8000800040e */
[----:B---3--:R-:W-:Y:S04]  /*2400*/  STS.U16 [R14+UR14+0x2400], R7 ;  /* 0x002400070e007988 */ /* 0x008fe8000800040e */
[----:B-----5:R2:W-:Y:S01]  /*2410*/  STS.U16 [R14+UR14+0x2600], R11 ;  /* 0x0026000b0e007988 */ /* 0x0205e2000800040e */
[----:B------:R-:W3:Y:S02]  /*2420*/  FENCE.VIEW.ASYNC.T ;  /* 0x00000000000073c6 */ /* 0x000ee40000000200 */
[----:B---3--:R-:W-:Y:S06]  /*2430*/  BAR.SYNC.DEFER_BLOCKING 0x0 ;  /* 0x0000000000007b1d */ /* 0x008fec0000010000 */
[----:B--2---:R-:W-:Y:S01]  /*2440*/  LDTM.16dp32bit_t0_t15.x8 R4, tmem[UR16] ;  /* 0x00000010000479ee */ /* 0x004fe20008980000 */
[----:B------:R-:W0:Y:S01]  /*2450*/  LDTM.16dp32bit_t16_t31.x8 R4, tmem[UR16+0x8] ;  /* 0x00000810000479ee */ /* 0x000e2200089a0000 */
[----:B------:R-:W-:Y:S01]  /*2460*/  NOP ;  /* 0x0000000000007918 */ /* 0x000fe20000000000 */
[C---:B0-----:R-:W-:Y:S01]  /*2470*/  FMUL R4, R42.reuse, R4 ;  /* 0x000000042a047220 */ /* 0x041fe20000400000 */
        /* <DEDUP_REMOVED lines=8> */
[----:B------:R0:W-:Y:S01]  /*2500*/  STTM.16dp32bit_t16_t31.x8 tmem[UR16+0x8], R4 ;  /* 0x00000804000079ed */ /* 0x0001e200089a0010 */
[----:B------:R-:W2:Y:S02]  /*2510*/  FENCE.VIEW.ASYNC.T ;  /* 0x00000000000073c6 */ /* 0x000ea40000000200 */
[----:B--2---:R-:W-:Y:S06]  /*2520*/  BAR.SYNC.DEFER_BLOCKING 0x0 ;  /* 0x0000000000007b1d */ /* 0x004fec0000010000 */
[----:B------:R2:W-:Y:S06]  /*2530*/  MEMBAR.ALL.CTA ;  /* 0x0000000000007992 */ /* 0x0005ec0000008000 */
[----:B--2---:R-:W2:Y:S02]  /*2540*/  FENCE.VIEW.ASYNC.S ;  /* 0x00000000000073c6 */ /* 0x004ea40000000000 */
[----:B--2---:R-:W-:Y:S06]  /*2550*/  BAR.SYNC.DEFER_BLOCKING 0x0 ;  /* 0x0000000000007b1d */ /* 0x004fec0000010000 */
[----:B------:R-:W-:Y:S05]  /*2560*/  BRA.U UP1, `(.L_x_16) ;  /* 0x0000000101387547 */ /* 0x000fea000b800000 */
[----:B-1----:R-:W-:Y:S01]  /*2570*/  UIADD3 UR28, UPT, UPT, UR15, 0x28, URZ ;  /* 0x000000280f1c7890 */ /* 0x002fe2000fffe0ff */
[----:B------:R-:W-:Y:S01]  /*2580*/  UMOV UR24, UR6 ;  /* 0x0000000600187c82 */ /* 0x000fe20008000000 */
[----:B------:R-:W-:Y:S01]  /*2590*/  UMOV UR25, 0x80004020 ;  /* 0x8000402000197882 */ /* 0x000fe20000000000 */
[----:B------:R-:W-:Y:S01]  /*25a0*/  UMOV UR26, 0x0 ;  /* 0x00000000001a7882 */ /* 0x000fe20000000000 */
[----:B------:R-:W-:Y:S01]  /*25b0*/  UMOV UR27, 0x4080490 ;  /* 0x04080490001b7882 */ /* 0x000fe20000000000 */
[----:B------:R-:W-:Y:S01]  /*25c0*/  UMOV UR12, UR18 ;  /* 0x00000012000c7c82 */ /* 0x000fe20008000000 */
[----:B------:R-:W-:Y:S01]  /*25d0*/  UMOV UR13, URZ ;  /* 0x000000ff000d7c82 */ /* 0x000fe20008000000 */
[----:B------:R-:W-:Y:S01]  /*25e0*/  UMOV UR40, 0x0 ;  /* 0x0000000000287882 */ /* 0x000fe20000000000 */
[----:B------:R-:W-:Y:S01]  /*25f0*/  UMOV UR41, 0x4080490 ;  /* 0x0408049000297882 */ /* 0x000fe20000000000 */
[----:B------:R2:W-:Y:S01]  /*2600*/  UTCHMMA tmem[UR19], gdesc[UR24], tmem[UR15], tmem[UR26], idesc[UR27], UPT ;  /* 0x00ff1a18130079ea */ /* 0x0005e2000b80000f */
[----:B------:R-:W-:Y:S01]  /*2610*/  UMOV UR9, UR12 ;  /* 0x0000000c00097c82 */ /* 0x000fe20008000000 */
[----:B------:R2:W-:Y:S01]  /*2620*/  UTCHMMA tmem[UR28], gdesc[UR22], tmem[UR15], tmem[UR40], idesc[UR41], UPT ;  /* 0x00ff28161c0079ea */ /* 0x0005e2000b80000f */
[----:B------:R2:W-:Y:S01]  /*2630*/  UTCBAR [UR9], URZ ;  /* 0x000000ff090073e9 */ /* 0x0005e200080000ff */
[----:B------:R-:W-:-:S02]  /*2640*/  NOP ;  /* 0x0000000000007918 */ /* 0x000fc40000000000 */
.L_x_16:
[----:B------:R-:W-:Y:S01]  /*2650*/  UIADD3 UR33, UPT, UPT, UR33, 0x1, URZ ;  /* 0x0000000121217890 */ /* 0x000fe2000fffe0ff */
[----:B------:R-:W-:Y:S01]  /*2660*/  FFMA R24, R42, R24, R43 ;  /* 0x000000182a187223 */ /* 0x000fe2000000002b */
[----:B------:R-:W-:Y:S01]  /*2670*/  UIADD3 UR10, UPT, UPT, UR10, 0x20, URZ ;  /* 0x000000200a0a7890 */ /* 0x000fe2000fffe0ff */
[----:B------:R-:W-:Y:S01]  /*2680*/  VIADD R27, R27, UR32 ;  /* 0x000000201b1b7c36 */ /* 0x000fe20008000000 */
[----:B------:R-:W-:Y:S01]  /*2690*/  UISETP.GT.AND UP2, UPT, UR33, 0x1, UPT ;  /* 0x000000012100788c */ /* 0x000fe2000bf44270 */
[----:B------:R-:W-:Y:S01]  /*26a0*/  IMAD.IADD R26, R25, 0x1, R26 ;  /* 0x00000001191a7824 */ /* 0x000fe200078e021a */
[----:B------:R-:W-:Y:S01]  /*26b0*/  MOV R20, UR8 ;  /* 0x0000000800147c02 */ /* 0x000fe20008000f00 */
[----:B------:R-:W-:Y:S01]  /*26c0*/  IMAD.MOV.U32 R42, RZ, RZ, R15 ;  /* 0x000000ffff2a7224 */ /* 0x000fe200078e000f */
[----:B--2---:R-:W-:Y:S02]  /*26d0*/  USEL UR9, URZ, 0x1, !UP2 ;  /* 0x00000001ff097887 */ /* 0x004fe4000d000000 */
[----:B------:R-:W-:-:S02]  /*26e0*/  USEL UR33, UR33, URZ, !UP2 ;  /* 0x000000ff21217287 */ /* 0x000fc4000d000000 */
[----:B------:R-:W-:Y:S02]  /*26f0*/  UISETP.GE.AND UP2, UPT, UR10, UR20, UPT ;  /* 0x000000140a00728c */ /* 0x000fe4000bf46270 */
[----:B------:R-:W-:-:S07]  /*2700*/  ULOP3.LUT UR9, UR8, UR9, URZ, 0x3c, !UPT ;  /* 0x0000000908097292 */ /* 0x000fce000f8e3cff */
[----:B------:R-:W-:Y:S05]  /*2710*/  BRA.U !UP2, `(.L_x_17) ;  /* 0xfffffff50a1c7547 */ /* 0x000fea000b83ffff */
.L_x_12:
[----:B------:R-:W2:Y:S01]  /*2720*/  LDCU UR4, c[0x0][0x3f0] ;  /* 0x00007e00ff0477ac */ /* 0x000ea20008000800 */
[C---:B------:R-:W-:Y:S01]  /*2730*/  IMAD.SHL.U32 R3, R0.reuse, 0x20, RZ ;  /* 0x0000002000037824 */ /* 0x040fe200078e00ff */
[----:B01--4-:R-:W-:Y:S01]  /*2740*/  SHF.R.S32.HI R5, RZ, 0x5, R0 ;  /* 0x00000005ff057819 */ /* 0x013fe20000011400 */
[----:B------:R-:W-:Y:S02]  /*2750*/  IMAD.SHL.U32 R4, R0, 0x10, RZ ;  /* 0x0000001000047824 */ /* 0x000fe400078e00ff */
[----:B------:R-:W-:Y:S01]  /*2760*/  FMUL R13, R24, 8388608 ;  /* 0x4b000000180d7820 */ /* 0x000fe20000400000 */
[----:B------:R-:W-:Y:S01]  /*2770*/  IMAD.SHL.U32 R16, R0, 0x8, RZ ;  /* 0x0000000800107824 */ /* 0x000fe200078e00ff */
[----:B------:R-:W-:Y:S02]  /*2780*/  LOP3.LUT R3, R3, 0x300, RZ, 0xc0, !PT ;  /* 0x0000030003037812 */ /* 0x000fe400078ec0ff */
[----:B------:R-:W-:Y:S02]  /*2790*/  SGXT R5, R5, 0x1 ;  /* 0x000000010505781a */ /* 0x000fe40000000200 */
[----:B------:R-:W-:-:S02]  /*27a0*/  LOP3.LUT R8, R3, 0x70, R4, 0xf8, !PT ;  /* 0x0000007003087812 */ /* 0x000fc400078ef804 */
[----:B------:R-:W-:Y:S02]  /*27b0*/  SHF.L.U32 R6, R0, 0x1, RZ ;  /* 0x0000000100067819 */ /* 0x000fe400000006ff */
[----:B------:R-:W-:Y:S02]  /*27c0*/  FSETP.GEU.AND P3, PT, R24, 1.175494350822287508e-38, PT ;  /* 0x008000001800780b */ /* 0x000fe40003f6e000 */
[----:B------:R-:W-:Y:S01]  /*27d0*/  LOP3.LUT R18, R8, 0x840, R5, 0x78, !PT ;  /* 0x0000084008127812 */ /* 0x000fe200078e7805 */
[----:B------:R-:W-:Y:S01]  /*27e0*/  IMAD.SHL.U32 R5, R0, 0x40, RZ ;  /* 0x0000004000057824 */ /* 0x000fe200078e00ff */
[----:B--2---:R-:W-:Y:S01]  /*27f0*/  UISETP.GE.AND UP0, UPT, UR4, 0x1, UPT ;  /* 0x000000010400788c */ /* 0x004fe2000bf06270 */
[----:B------:R-:W-:Y:S02]  /*2800*/  LOP3.LUT R12, R4, 0x30, RZ, 0xc0, !PT ;  /* 0x00000030040c7812 */ /* 0x000fe400078ec0ff */
[----:B------:R-:W-:Y:S02]  /*2810*/  LOP3.LUT R6, R6, 0x80, RZ, 0xc0, !PT ;  /* 0x0000008006067812 */ /* 0x000fe400078ec0ff */
[----:B------:R-:W-:Y:S01]  /*2820*/  LOP3.LUT R7, R16, 0x400, RZ, 0xc0, !PT ;  /* 0x0000040010077812 */ /* 0x000fe200078ec0ff */
[----:B------:R-:W-:Y:S01]  /*2830*/  VIADD R12, R12, UR14 ;  /* 0x0000000e0c0c7c36 */ /* 0x000fe20008000000 */
[----:B------:R-:W-:-:S02]  /*2840*/  SHF.R.S32.HI R17, RZ, 0x2, R0 ;  /* 0x00000002ff117819 */ /* 0x000fc40000011400 */
[----:B------:R-:W-:Y:S02]  /*2850*/  FSEL R13, R13, R24, !P3 ;  /* 0x000000180d0d7208 */ /* 0x000fe40005800000 */
[----:B------:R-:W-:Y:S02]  /*2860*/  IADD3 R19, PT, PT, R7, UR14, R6 ;  /* 0x0000000e07137c10 */ /* 0x000fe4000fffe006 */
[----:B------:R-:W-:Y:S02]  /*2870*/  LOP3.LUT R3, R0, 0xe0, RZ, 0xc0, !PT ;  /* 0x000000e000037812 */ /* 0x000fe400078ec0ff */
[----:B------:R-:W-:Y:S02]  /*2880*/  SGXT R17, R17, 0x1 ;  /* 0x000000011111781a */ /* 0x000fe40000000200 */
[----:B------:R-:W-:Y:S02]  /*2890*/  LOP3.LUT R23, R5, 0x400, RZ, 0xc0, !PT ;  /* 0x0000040005177812 */ /* 0x000fe400078ec0ff */
[----:B------:R-:W-:Y:S01]  /*28a0*/  IADD3 R14, PT, PT, R13, -0x3f3504f3, RZ ;  /* 0xc0cafb0d0d0e7810 */ /* 0x000fe20007ffe0ff */
[----:B------:R-:W-:Y:S06]  /*28b0*/  BRA.U !UP0, `(.L_x_18) ;  /* 0x0000000108107547 */ /* 0x000fec000b800000 */
[----:B------:R-:W-:-:S06]  /*28c0*/  USHF.L.U32 UR8, UR8, 0x1f, URZ ;  /* 0x0000001f08087899 */ /* 0x000fcc00080006ff */
[----:B------:R-:W-:-:S04]  /*28d0*/  IMAD.U32 R4, RZ, RZ, UR8 ;  /* 0x00000008ff047e24 */ /* 0x000fc8000f8e00ff */
[----:B------:R-:W0:Y:S02]  /*28e0*/  SYNCS.PHASECHK.TRANS64.TRYWAIT P0, [UR18], R4 ;  /* 0x00000004ff0075a7 */ /* 0x000e240008001112 */
[----:B0-----:R-:W-:Y:S05]  /*28f0*/  @!P0 BRA `(.L_x_19) ;  /* 0x0000000c00248947 */ /* 0x001fea0003800000 */
.L_x_18:
[----:B------:R-:W-:Y:S01]  /*2900*/  BAR.SYNC.DEFER_BLOCKING 0x0 ;  /* 0x0000000000007b1d */ /* 0x000fe20000010000 */
[C---:B------:R-:W-:Y:S01]  /*2910*/  FSETP.GT.AND P0, PT, |R24|.reuse, 8.50705917302346158658e+37, PT ;  /* 0x7e8000001800780b */ /* 0x040fe20003f04200 */
[----:B------:R-:W-:Y:S01]  /*2920*/  IMAD.IADD R20, R23, 0x1, R12 ;  /* 0x0000000117147824 */ /* 0x000fe200078e020c */
[----:B------:R-:W-:Y:S01]  /*2930*/  FSETP.GEU.AND P4, PT, |R24|, 1.175494350822287508e-38, PT ;  /* 0x008000001800780b */ /* 0x000fe20003f8e200 */
[----:B------:R-:W-:Y:S01]  /*2940*/  IMAD.IADD R18, R18, 0x1, R19 ;  /* 0x0000000112127824 */ /* 0x000fe200078e0213 */
[----:B------:R-:W-:Y:S01]  /*2950*/  LOP3.LUT R14, R14, 0xff800000, RZ, 0xc0, !PT ;  /* 0xff8000000e0e7812 */ /* 0x000fe200078ec0ff */
[----:B------:R-:W0:Y:S01]  /*2960*/  LDCU.64 UR4, c[0x0][0x3e0] ;  /* 0x00007c00ff0477ac */ /* 0x000e220008000a00 */
[----:B------:R-:W-:Y:S02]  /*2970*/  LOP3.LUT R21, R17, 0x840, RZ, 0xc0, !PT ;  /* 0x0000084011157812 */ /* 0x000fe400078ec0ff */
[----:B------:R-:W-:Y:S01]  /*2980*/  LEA R22, R3, R20, 0x2 ;  /* 0x0000001403167211 */ /* 0x000fe200078e10ff */
[----:B------:R-:W-:Y:S01]  /*2990*/  IMAD.IADD R17, R13, 0x1, -R14 ;  /* 0x000000010d117824 */ /* 0x000fe200078e0a0e */
[----:B------:R-:W-:Y:S01]  /*29a0*/  LOP3.LUT R21, R21, 0x40, R16, 0x78, !PT ;  /* 0x0000004015157812 */ /* 0x000fe200078e7810 */
[----:B------:R-:W-:Y:S01]  /*29b0*/  IMAD.MOV.U32 R20, RZ, RZ, 0x3dc6b27f ;  /* 0x3dc6b27fff147424 */ /* 0x000fe200078e00ff */
[----:B------:R-:W-:Y:S01]  /*29c0*/  FSEL R16, RZ, -23, P3 ;  /* 0xc1b80000ff107808 */ /* 0x000fe20001800000 */
[----:B------:R-:W-:Y:S01]  /*29d0*/  @P0 FMUL R24, R24, 0.25 ;  /* 0x3e80000018180820 */ /* 0x000fe20000400000 */
[----:B------:R-:W-:Y:S01]  /*29e0*/  FADD R17, R17, -1 ;  /* 0xbf80000011117421 */ /* 0x000fe20000000000 */
[----:B------:R-:W-:Y:S01]  /*29f0*/  I2FP.F32.S32 R3, R14 ;  /* 0x0000000e00037245 */ /* 0x000fe20000201400 */
[----:B------:R-:W-:-:S02]  /*2a00*/  IMAD.IADD R14, R21, 0x1, R22 ;  /* 0x00000001150e7824 */ /* 0x000fc400078e0216 */
[----:B------:R-:W-:Y:S01]  /*2a10*/  @!P4 FMUL R24, R24, 16777216 ;  /* 0x4b8000001818c820 */ /* 0x000fe20000400000 */
[----:B------:R-:W-:Y:S01]  /*2a20*/  FFMA.FTZ R20, R17, R20, -0.16845393180847167969 ;  /* 0xbe2c7f3011147423 */ /* 0x000fe20000010014 */
[----:B------:R-:W-:Y:S01]  /*2a30*/  SHF.R.U32.HI R22, RZ, 0x6, R0 ;  /* 0x00000006ff167819 */ /* 0x000fe20000011600 */
[----:B------:R-:W-:Y:S02]  /*2a40*/  FFMA.FTZ R16, R3, 1.1920928955078125e-07, R16 ;  /* 0x3400000003107823 */ /* 0x000fe40000010010 */
[C---:B------:R-:W-:Y:S01]  /*2a50*/  FFMA.FTZ R20, R17.reuse, R20, 0.1716887056827545166 ;  /* 0x3e2fcf2a11147423 */ /* 0x040fe20000010014 */
[----:B------:R-:W1:Y:S02]  /*2a60*/  @!P2 SYNCS.CCTL.IV [UR14+0x2800] ;  /* 0x00280000ff00a9b1 */ /* 0x000e64000800000e */
[----:B-1----:R-:W-:Y:S01]  /*2a70*/  BAR.SYNC.DEFER_BLOCKING 0x0 ;  /* 0x0000000000007b1d */ /* 0x002fe20000010000 */
[----:B------:R-:W-:Y:S01]  /*2a80*/  SGXT.U32 R22, R22, 0x2 ;  /* 0x000000021616781a */ /* 0x000fe20000000000 */
[----:B------:R-:W-:Y:S01]  /*2a90*/  FFMA.FTZ R20, R17, R20, -0.17900948226451873779 ;  /* 0xbe374e4311147423 */ /* 0x000fe20000010014 */
[----:B0-----:R-:W-:-:S03]  /*2aa0*/  UIMAD UR4, UR11, UR4, URZ ;  /* 0x000000040b0472a4 */ /* 0x001fc6000f8e02ff */
[----:B------:R-:W0:Y:S01]  /*2ab0*/  MUFU.RCP R24, R24 ;  /* 0x0000001800187308 */ /* 0x000e220000001000 */
[C---:B------:R-:W-:Y:S01]  /*2ac0*/  FFMA.FTZ R20, R17.reuse, R20, 0.20512372255325317383 ;  /* 0x3e520bf411147423 */ /* 0x040fe20000010014 */
[----:B------:R-:W-:Y:S01]  /*2ad0*/  LDTM.16dp32bit_t0_t15.x8 R4, tmem[UR16] ;  /* 0x00000010000479ee */ /* 0x000fe20008980000 */
[----:B------:R-:W1:Y:S01]  /*2ae0*/  LDTM.16dp32bit_t16_t31.x8 R4, tmem[UR16+0x8] ;  /* 0x00000810000479ee */ /* 0x000e6200089a0000 */
[----:B------:R-:W2:Y:S01]  /*2af0*/  LDC R3, c[0x0][0x3e8] ;  /* 0x0000fa00ff037b82 */ /* 0x000ea20000000800 */
[----:B------:R-:W-:Y:S01]  /*2b00*/  USHF.L.U32 UR6, UR4, 0x1, URZ ;  /* 0x0000000104067899 */ /* 0x000fe200080006ff */
[----:B------:R-:W-:-:S04]  /*2b10*/  FFMA.FTZ R20, R17, R20, -0.24046532809734344482 ;  /* 0xbe763c8b11147423 */ /* 0x000fc80000010014 */
[----:B------:R-:W-:-:S04]  /*2b20*/  FFMA.FTZ R20, R17, R20, 0.28857114911079406738 ;  /* 0x3e93bf9911147423 */ /* 0x000fc80000010014 */
[----:B------:R-:W-:-:S04]  /*2b30*/  FFMA.FTZ R20, R17, R20, -0.36067417263984680176 ;  /* 0xbeb8aa4911147423 */ /* 0x000fc80000010014 */
[----:B------:R-:W-:Y:S01]  /*2b40*/  FFMA.FTZ R20, R17, R20, 0.48089820146560668945 ;  /* 0x3ef6384a11147423 */ /* 0x000fe20000010014 */
[----:B------:R-:W3:Y:S01]  /*2b50*/  @!P2 SYNCS.CCTL.IV [UR14+0x2808] ;  /* 0x00280800ff00a9b1 */ /* 0x000ee2000800000e */
[----:B------:R-:W-:Y:S01]  /*2b60*/  NOP ;  /* 0x0000000000007918 */ /* 0x000fe20000000000 */
[----:B------:R-:W-:Y:S01]  /*2b70*/  FSETP.NEU.AND P2, PT, R13, RZ, PT ;  /* 0x000000ff0d00720b */ /* 0x000fe20003f4d000 */
[----:B------:R-:W-:-:S04]  /*2b80*/  FFMA.FTZ R20, R17, R20, -0.72134751081466674805 ;  /* 0xbf38aa3b11147423 */ /* 0x000fc80000010014 */
[----:B------:R-:W-:Y:S01]  /*2b90*/  FMUL R20, R17, R20 ;  /* 0x0000001411147220 */ /* 0x000fe20000400000 */
[----:B-1----:R-:W-:Y:S01]  /*2ba0*/  @P0 FMUL R8, R8, 0.25 ;  /* 0x3e80000008080820 */ /* 0x002fe20000400000 */
[----:B------:R-:W-:Y:S01]  /*2bb0*/  @P0 FMUL R9, R9, 0.25 ;  /* 0x3e80000009090820 */ /* 0x000fe20000400000 */
[----:B------:R-:W-:Y:S01]  /*2bc0*/  @P0 FMUL R4, R4, 0.25 ;  /* 0x3e80000004040820 */ /* 0x000fe20000400000 */
[----:B------:R-:W-:Y:S01]  /*2bd0*/  @P0 FMUL R5, R5, 0.25 ;  /* 0x3e80000005050820 */ /* 0x000fe20000400000 */
[----:B------:R-:W-:Y:S01]  /*2be0*/  @P0 FMUL R6, R6, 0.25 ;  /* 0x3e80000006060820 */ /* 0x000fe20000400000 */
[----:B------:R-:W-:Y:S01]  /*2bf0*/  @P0 FMUL R7, R7, 0.25 ;  /* 0x3e80000007070820 */ /* 0x000fe20000400000 */
[----:B------:R-:W-:Y:S01]  /*2c00*/  @P0 FMUL R10, R10, 0.25 ;  /* 0x3e8000000a0a0820 */ /* 0x000fe20000400000 */
[----:B------:R-:W-:Y:S01]  /*2c10*/  @P0 FMUL R11, R11, 0.25 ;  /* 0x3e8000000b0b0820 */ /* 0x000fe20000400000 */
[----:B------:R-:W-:Y:S01]  /*2c20*/  @!P4 FMUL R8, R8, 16777216 ;  /* 0x4b8000000808c820 */ /* 0x000fe20000400000 */
[----:B------:R-:W-:Y:S01]  /*2c30*/  @!P4 FMUL R9, R9, 16777216 ;  /* 0x4b8000000909c820 */ /* 0x000fe20000400000 */
[----:B------:R-:W-:Y:S01]  /*2c40*/  @!P4 FMUL R4, R4, 16777216 ;  /* 0x4b8000000404c820 */ /* 0x000fe20000400000 */
[----:B------:R-:W-:Y:S01]  /*2c50*/  @!P4 FMUL R5, R5, 16777216 ;  /* 0x4b8000000505c820 */ /* 0x000fe20000400000 */
[----:B------:R-:W-:Y:S01]  /*2c60*/  @!P4 FMUL R6, R6, 16777216 ;  /* 0x4b8000000606c820 */ /* 0x000fe20000400000 */
[----:B------:R-:W-:Y:S01]  /*2c70*/  @!P4 FMUL R7, R7, 16777216 ;  /* 0x4b8000000707c820 */ /* 0x000fe20000400000 */
[----:B------:R-:W-:Y:S01]  /*2c80*/  @!P4 FMUL R10, R10, 16777216 ;  /* 0x4b8000000a0ac820 */ /* 0x000fe20000400000 */
[----:B------:R-:W-:Y:S01]  /*2c90*/  @!P4 FMUL R11, R11, 16777216 ;  /* 0x4b8000000b0bc820 */ /* 0x000fe20000400000 */
[C---:B0-----:R-:W-:Y:S01]  /*2ca0*/  FMUL R19, R24.reuse, R8 ;  /* 0x0000000818137220 */ /* 0x041fe20000400000 */
[C---:B------:R-:W-:Y:S01]  /*2cb0*/  FMUL R8, R24.reuse, R9 ;  /* 0x0000000918087220 */ /* 0x040fe20000400000 */
[C---:B------:R-:W-:Y:S01]  /*2cc0*/  FMUL R4, R24.reuse, R4 ;  /* 0x0000000418047220 */ /* 0x040fe20000400000 */
[C---:B------:R-:W-:Y:S01]  /*2cd0*/  FMUL R5, R24.reuse, R5 ;  /* 0x0000000518057220 */ /* 0x040fe20000400000 */
[C---:B------:R-:W-:Y:S01]  /*2ce0*/  FMUL R6, R24.reuse, R6 ;  /* 0x0000000618067220 */ /* 0x040fe20000400000 */
[C---:B------:R-:W-:Y:S01]  /*2cf0*/  FMUL R7, R24.reuse, R7 ;  /* 0x0000000718077220 */ /* 0x040fe20000400000 */
[C---:B------:R-:W-:Y:S01]  /*2d00*/  FMUL R9, R24.reuse, R10 ;  /* 0x0000000a18097220 */ /* 0x040fe20000400000 */
[----:B------:R-:W-:Y:S01]  /*2d10*/  FMUL R24, R24, R11 ;  /* 0x0000000b18187220 */ /* 0x000fe20000400000 */
[----:B------:R-:W-:Y:S01]  /*2d20*/  F2FP.BF16.F32.PACK_AB R4, R19, R4 ;  /* 0x000000041304723e */ /* 0x000fe200000010ff */
[----:B------:R-:W-:Y:S01]  /*2d30*/  FMUL R20, R17, R20 ;  /* 0x0000001411147220 */ /* 0x000fe20000400000 */
[----:B------:R-:W-:-:S02]  /*2d40*/  F2FP.BF16.F32.PACK_AB R5, R8, R5 ;  /* 0x000000050805723e */ /* 0x000fc400000010ff */
[----:B------:R-:W-:Y:S01]  /*2d50*/  F2FP.BF16.F32.PACK_AB R6, R9, R6 ;  /* 0x000000060906723e */ /* 0x000fe200000010ff */
[----:B------:R-:W-:Y:S01]  /*2d60*/  FFMA.FTZ R17, R17, 1.4426950216293334961, R20 ;  /* 0x3fb8aa3b11117823 */ /* 0x000fe20000010014 */
[----:B------:R-:W-:Y:S01]  /*2d70*/  F2FP.BF16.F32.PACK_AB R7, R24, R7 ;  /* 0x000000071807723e */ /* 0x000fe200000010ff */
[----:B------:R-:W0:Y:S01]  /*2d80*/  LDC.64 R8, c[0x0][0x398] ;  /* 0x0000e600ff087b82 */ /* 0x000e220000000a00 */
[----:B------:R-:W-:Y:S01]  /*2d90*/  ISETP.GE.U32.AND P0, PT, R13, 0x7f800000, PT ;  /* 0x7f8000000d00780c */ /* 0x000fe20003f06070 */
[----:B------:R-:W-:Y:S01]  /*2da0*/  FADD R10, R16, R17 ;  /* 0x00000011100a7221 */ /* 0x000fe20000000000 */
[--C-:B------:R-:W-:Y:S01]  /*2db0*/  SHF.R.U32.HI R11, RZ, 0x2, R0.reuse ;  /* 0x00000002ff0b7819 */ /* 0x100fe20000011600 */
[----:B---3--:R2:W-:Y:S03]  /*2dc0*/  STSM.16.M88.4 [R18], R4 ;  /* 0x0000000412007844 */ /* 0x0085e60000000200 */
[----:B------:R-:W-:Y:S01]  /*2dd0*/  LOP3.LUT R11, R11, 0x38, RZ, 0xc0, !PT ;  /* 0x000000380b0b7812 */ /* 0x000fe200078ec0ff */
[----:B------:R-:W-:Y:S03]  /*2de0*/  BAR.SYNC.DEFER_BLOCKING 0x0 ;  /* 0x0000000000007b1d */ /* 0x000fe60000010000 */
[----:B------:R-:W-:Y:S01]  /*2df0*/  LOP3.LUT R16, R11, 0x1f, R0, 0xf8, !PT ;  /* 0x0000001f0b107812 */ /* 0x000fe200078ef800 */
[----:B------:R-:W-:Y:S01]  /*2e00*/  IMAD R11, R2, UR5, RZ ;  /* 0x00000005020b7c24 */ /* 0x000fe2000f8e02ff */
[----:B------:R-:W-:Y:S01]  /*2e10*/  UIMAD.WIDE UR4, UR4, 0x2, URZ ;  /* 0x00000002040478a5 */ /* 0x000fe2000f8e02ff */
[----:B------:R-:W-:-:S02]  /*2e20*/  @P0 MOV R20, 0x7f800000 ;  /* 0x7f80000000140802 */ /* 0x000fc40000000f00 */
[----:B------:R-:W-:-:S03]  /*2e30*/  LOP3.LUT R0, R0, 0xff, RZ, 0xc0, !PT ;  /* 0x000000ff00007812 */ /* 0x000fc600078ec0ff */
[----:B------:R-:W-:Y:S01]  /*2e40*/  @P0 FFMA.FTZ R10, R13, R20, +INF ;  /* 0x7f8000000d0a0423 */ /* 0x000fe20000010014 */
[----:B--2---:R-:W-:Y:S02]  /*2e50*/  IMAD R18, R22, R3, RZ ;  /* 0x0000000316127224 */ /* 0x004fe400078e02ff */
[C---:B------:R-:W-:Y:S01]  /*2e60*/  IMAD.SHL.U32 R13, R16.reuse, 0x8, RZ ;  /* 0x00000008100d7824 */ /* 0x040fe200078e00ff */
[----:B------:R-:W-:Y:S01]  /*2e70*/  SHF.L.U32 R16, R16, 0x4, RZ ;  /* 0x0000000410107819 */ /* 0x000fe200000006ff */
[----:B------:R-:W-:Y:S01]  /*2e80*/  IMAD R20, R3, 0x4, R18 ;  /* 0x0000000403147824 */ /* 0x000fe200078e0212 */
[----:B------:R-:W-:Y:S01]  /*2e90*/  FSEL R10, R10, -INF , P2 ;  /* 0xff8000000a0a7808 */ /* 0x000fe20001000000 */
[----:B------:R-:W1:Y:S01]  /*2ea0*/  LDCU UR4, c[0x0][0x3ec] ;  /* 0x00007d80ff0477ac */ /* 0x000e620008000800 */
[----:B------:R-:W-:Y:S01]  /*2eb0*/  LOP3.LUT R17, R13, 0xc0, RZ, 0xc0, !PT ;  /* 0x000000c00d117812 */ /* 0x000fe200078ec0ff */
[----:B------:R-:W-:Y:S01]  /*2ec0*/  IMAD.SHL.U32 R13, R11, 0x2, RZ ;  /* 0x000000020b0d7824 */ /* 0x000fe200078e00ff */
[----:B------:R-:W-:Y:S01]  /*2ed0*/  LEA R22, R3, R20, 0x2 ;  /* 0x0000001403167211 */ /* 0x000fe200078e10ff */
[----:B------:R-:W-:Y:S01]  /*2ee0*/  FFMA R26, R10, 0.69314718246459960938, R15 ;  /* 0x3f3172180a1a7823 */ /* 0x000fe2000000000f */
[----:B------:R-:W-:Y:S01]  /*2ef0*/  LOP3.LUT R16, R16, 0xf0, RZ, 0xc0, !PT ;  /* 0x000000f010107812 */ /* 0x000fe200078ec0ff */
[----:B------:R2:W3:Y:S01]  /*2f00*/  LDSM.16.M88.4 R4, [R14] ;  /* 0x000000000e04783b */ /* 0x0004e20000000200 */
[----:B------:R-:W-:Y:S01]  /*2f10*/  IMAD.IADD R17, R12, 0x1, R17 ;  /* 0x000000010c117824 */ /* 0x000fe200078e0211 */
[----:B0-----:R-:W-:Y:S01]  /*2f20*/  IADD3 R23, P0, P3, R13, UR6, R8 ;  /* 0x000000060d177c10 */ /* 0x001fe2000fb1e008 */
[----:B------:R-:W-:-:S02]  /*2f30*/  IMAD R24, R3, 0x4, R22 ;  /* 0x0000000403187824 */ /* 0x000fc400078e0216 */
[----:B------:R-:W-:Y:S01]  /*2f40*/  IMAD.HI R12, R11, 0x2, RZ ;  /* 0x000000020b0c7827 */ /* 0x000fe200078e02ff */
[----:B------:R-:W-:-:S03]  /*2f50*/  LEA R10, P2, R20, R23, 0x1 ;  /* 0x00000017140a7211 */ /* 0x000fc600078408ff */
[C---:B------:R-:W-:Y:S01]  /*2f60*/  IMAD R28, R3.reuse, 0x4, R24 ;  /* 0x00000004031c7824 */ /* 0x040fe200078e0218 */
[----:B------:R-:W-:Y:S02]  /*2f70*/  IADD3.X R27, PT, PT, R12, UR5, R9, P0, P3 ;  /* 0x000000050c1b7c10 */ /* 0x000fe400087e6409 */
[C---:B------:R-:W-:Y:S01]  /*2f80*/  LEA R8, P0, R18.reuse, R23, 0x1 ;  /* 0x0000001712087211 */ /* 0x040fe200078008ff */
[----:B-1----:R-:W-:Y:S01]  /*2f90*/  UIMAD UR4, UR11, UR4, URZ ;  /* 0x000000040b0472a4 */ /* 0x002fe2000f8e02ff */
[C---:B------:R-:W-:Y:S02]  /*2fa0*/  LEA R30, R3.reuse, R28, 0x2 ;  /* 0x0000001c031e7211 */ /* 0x040fe400078e10ff */
[----:B------:R-:W-:Y:S01]  /*2fb0*/  LEA.HI.X.SX32 R9, R18, R27, 0x1, P0 ;  /* 0x0000001b12097211 */ /* 0x000fe200000f0eff */
[----:B------:R-:W-:Y:S01]  /*2fc0*/  USHF.L.U32 UR6, UR4, 0x2, URZ ;  /* 0x0000000204067899 */ /* 0x000fe200080006ff */
[----:B--2---:R-:W-:Y:S01]  /*2fd0*/  LEA R14, P0, R22, R23, 0x1 ;  /* 0x00000017160e7211 */ /* 0x004fe200078008ff */
[C---:B------:R-:W-:Y:S01]  /*2fe0*/  IMAD R32, R3.reuse, 0x4, R30 ;  /* 0x0000000403207824 */ /* 0x040fe200078e021e */
[-C--:B------:R-:W-:Y:S01]  /*2ff0*/  LEA.HI.X.SX32 R11, R20, R27.reuse, 0x1, P2 ;  /* 0x0000001b140b7211 */ /* 0x080fe200010f0eff */
[----:B------:R-:W-:Y:S01]  /*3000*/  UIMAD.WIDE UR4, UR4, 0x4, URZ ;  /* 0x00000004040478a5 */ /* 0x000fe2000f8e02ff */
[----:B------:R-:W-:Y:S01]  /*3010*/  LEA.HI.X.SX32 R15, R22, R27, 0x1, P0 ;  /* 0x0000001b160f7211 */ /* 0x000fe200000f0eff */
[----:B------:R-:W-:Y:S01]  /*3020*/  IMAD R3, R3, 0x4, R32 ;  /* 0x0000000403037824 */ /* 0x000fe200078e0220 */
[----:B------:R-:W-:-:S02]  /*3030*/  LEA R20, P0, R28, R23, 0x1 ;  /* 0x000000171c147211 */ /* 0x000fc400078008ff */
[----:B------:R-:W-:Y:S02]  /*3040*/  LEA R12, P3, R24, R23, 0x1 ;  /* 0x00000017180c7211 */ /* 0x000fe400078608ff */
[----:B------:R-:W-:Y:S02]  /*3050*/  LEA.HI.X.SX32 R21, R28, R27, 0x1, P0 ;  /* 0x0000001b1c157211 */ /* 0x000fe400000f0eff */
[----:B------:R-:W-:Y:S02]  /*3060*/  LEA R22, P0, R3, R23, 0x1 ;  /* 0x0000001703167211 */ /* 0x000fe400078008ff */
[----:B------:R-:W-:Y:S02]  /*3070*/  LEA.HI.X.SX32 R13, R24, R27, 0x1, P3 ;  /* 0x0000001b180d7211 */ /* 0x000fe400018f0eff */
[-C--:B------:R-:W-:Y:S02]  /*3080*/  LEA R24, P2, R30, R23.reuse, 0x1 ;  /* 0x000000171e187211 */ /* 0x080fe400078408ff */
[----:B------:R-:W-:-:S02]  /*3090*/  LEA R18, P3, R32, R23, 0x1 ;  /* 0x0000001720127211 */ /* 0x000fc400078608ff */
[-C--:B------:R-:W-:Y:S02]  /*30a0*/  LEA.HI.X.SX32 R23, R3, R27.reuse, 0x1, P0 ;  /* 0x0000001b03177211 */ /* 0x080fe400000f0eff */
[----:B---3--:R-:W-:Y:S01]  /*30b0*/  PRMT R28, R4, 0x7632, R28 ;  /* 0x00007632041c7816 */ /* 0x008fe2000000001c */
[----:B------:R0:W-:Y:S01]  /*30c0*/  STG.E.U16 desc[UR30][R8.64], R4 ;  /* 0x0000000408007986 */ /* 0x0001e2000c10151e */
[----:B------:R-:W-:Y:S02]  /*30d0*/  PRMT R3, R5, 0x7632, R3 ;  /* 0x0000763205037816 */ /* 0x000fe40000000003 */
[-C--:B------:R-:W-:Y:S01]  /*30e0*/  LEA.HI.X.SX32 R25, R30, R27.reuse, 0x1, P2 ;  /* 0x0000001b1e197211 */ /* 0x080fe200010f0eff */
[----:B------:R1:W-:Y:S01]  /*30f0*/  STG.E.U16 desc[UR30][R10.64], R28 ;  /* 0x0000001c0a007986 */ /* 0x0003e2000c10151e */
[----:B------:R-:W-:Y:S02]  /*3100*/  LEA.HI.X.SX32 R19, R32, R27, 0x1, P3 ;  /* 0x0000001b20137211 */ /* 0x000fe400018f0eff */
[----:B------:R-:W-:Y:S01]  /*3110*/  ISETP.GE.U32.AND P0, PT, R0, 0x40, PT ;  /* 0x000000400000780c */ /* 0x000fe20003f06070 */
[----:B------:R-:W-:Y:S01]  /*3120*/  STG.E.U16 desc[UR30][R14.64], R5 ;  /* 0x000000050e007986 */ /* 0x000fe2000c10151e */
[----:B------:R-:W-:Y:S01]  /*3130*/  IMAD.HI R0, R2, 0x4, RZ ;  /* 0x0000000402007827 */ /* 0x000fe200078e02ff */
[----:B0-----:R-:W-:-:S02]  /*3140*/  PRMT R9, R6, 0x7632, R9 ;  /* 0x0000763206097816 */ /* 0x001fc40000000009 */
[----:B------:R0:W-:Y:S01]  /*3150*/  STG.E.U16 desc[UR30][R12.64], R3 ;  /* 0x000000030c007986 */ /* 0x0001e2000c10151e */
[----:B-1----:R-:W-:-:S03]  /*3160*/  PRMT R11, R7, 0x7632, R11 ;  /* 0x00007632070b7816 */ /* 0x002fc6000000000b */
[----:B------:R-:W-:Y:S04]  /*3170*/  STG.E.U16 desc[UR30][R20.64], R6 ;  /* 0x0000000614007986 */ /* 0x000fe8000c10151e */
[----:B------:R1:W-:Y:S04]  /*3180*/  STG.E.U16 desc[UR30][R24.64], R9 ;  /* 0x0000000918007986 */ /* 0x0003e8000c10151e */
[----:B------:R-:W-:Y:S01]  /*3190*/  STG.E.U16 desc[UR30][R18.64], R7 ;  /* 0x0000000712007986 */ /* 0x000fe2000c10151e */
[----:B0-----:R-:W-:-:S03]  /*31a0*/  IMAD.SHL.U32 R3, R2, 0x4, RZ ;  /* 0x0000000402037824 */ /* 0x001fc600078e00ff */
[----:B------:R-:W-:Y:S01]  /*31b0*/  STG.E.U16 desc[UR30][R22.64], R11 ;  /* 0x0000000b16007986 */ /* 0x000fe2000c10151e */
[----:B------:R-:W-:Y:S08]  /*31c0*/  BAR.SYNC.DEFER_BLOCKING 0x0 ;  /* 0x0000000000007b1d */ /* 0x000ff00000010000 */
[----:B-1----:R-:W0:Y:S01]  /*31d0*/  LDC.64 R8, c[0x0][0x3a0] ;  /* 0x0000e800ff087b82 */ /* 0x002e220000000a00 */
[----:B------:R-:W-:Y:S07]  /*31e0*/  STSM.16.M88 [R17], R26 ;  /* 0x0000001a11007844 */ /* 0x000fee0000000000 */
[----:B------:R-:W-:Y:S01]  /*31f0*/  BAR.SYNC.DEFER_BLOCKING 0x0 ;  /* 0x0000000000007b1d */ /* 0x000fe20000010000 */
[----:B0-----:R-:W-:-:S04]  /*3200*/  IADD3 R2, P2, P3, R3, UR6, R8 ;  /* 0x0000000603027c10 */ /* 0x001fc8000fb5e008 */
[----:B------:R-:W-:Y:S01]  /*3210*/  IADD3.X R3, PT, PT, R0, UR5, R9, P2, P3 ;  /* 0x0000000500037c10 */ /* 0x000fe200097e6409 */
[----:B------:R-:W0:Y:S04]  /*3220*/  LDSM.16.M88 R5, [R16+UR14] ;  /* 0x0000000e1005783b */ /* 0x000e280008000000 */
[----:B0-----:R0:W-:Y:S01]  /*3230*/  @!P0 STG.E desc[UR30][R2.64], R5 ;  /* 0x0000000502008986 */ /* 0x0011e2000c10191e */
[----:B------:R-:W-:Y:S06]  /*3240*/  BAR.SYNC.DEFER_BLOCKING 0x0 ;  /* 0x0000000000007b1d */ /* 0x000fec0000010000 */
[----:B------:R-:W-:Y:S05]  /*3250*/  @P1 BRA `(.L_x_20) ;  /* 0x0000000000a01947 */ /* 0x000fea0003800000 */
[----:B------:R-:W1:Y:S01]  /*3260*/  S2UR UR5, SR_CgaCtaId ;  /* 0x00000000000579c3 */ /* 0x000e620000008800 */
[----:B------:R-:W-:Y:S01]  /*3270*/  NOP ;  /* 0x0000000000007918 */ /* 0x000fe20000000000 */
[----:B------:R-:W-:Y:S01]  /*3280*/  UMOV UR4, 0x50 ;  /* 0x0000005000047882 */ /* 0x000fe20000000000 */
[----:B------:R-:W-:Y:S02]  /*3290*/  IMAD.U32 R0, RZ, RZ, UR15 ;  /* 0x0000000fff007e24 */ /* 0x000fe4000f8e00ff */
[----:B0-----:R-:W-:Y:S02]  /*32a0*/  HFMA2 R3, -RZ, RZ, 0, 1.78813934326171875e-07 ;  /* 0x00000003ff037431 */ /* 0x001fe400000001ff */
[----:B------:R-:W-:Y:S01]  /*32b0*/  IMAD.MOV.U32 R7, RZ, RZ, 0x1 ;  /* 0x00000001ff077424 */ /* 0x000fe200078e00ff */
[----:B------:R-:W-:-:S04]  /*32c0*/  LOP3.LUT R0, R0, 0xffff, RZ, 0xc0, !PT ;  /* 0x0000ffff00007812 */ /* 0x000fc800078ec0ff */
[----:B------:R-:W-:-:S05]  /*32d0*/  SHF.R.U32.HI R0, RZ, 0x5, R0 ;  /* 0x00000005ff007819 */ /* 0x000fca0000011600 */
[----:B------:R-:W-:Y:S01]  /*32e0*/  VIADD R2, R0, 0x10 ;  /* 0x0000001000027836 */ /* 0x000fe20000000000 */
[----:B------:R-:W-:Y:S01]  /*32f0*/  SHF.L.U32 R0, R3, R0, RZ ;  /* 0x0000000003007219 */ /* 0x000fe200000006ff */
[----:B-1----:R-:W-:-:S03]  /*3300*/  ULEA UR6, UR5, UR4, 0x18 ;  /* 0x0000000405067291 */ /* 0x002fc6000f8ec0ff */
[----:B------:R-:W-:-:S04]  /*3310*/  SHF.L.U32 R3, R7, R2, RZ ;  /* 0x0000000207037219 */ /* 0x000fc800000006ff */
[----:B------:R-:W-:Y:S02]  /*3320*/  LOP3.LUT R0, R3, R0, RZ, 0xfc, !PT ;  /* 0x0000000003007212 */ /* 0x000fe400078efcff */
[----:B------:R-:W0:Y:S02]  /*3330*/  LDS R5, [UR6] ;  /* 0x00000006ff057984 */ /* 0x000e240008000800 */
[C---:B------:R-:W-:Y:S02]  /*3340*/  LOP3.LUT R2, R0.reuse, 0xffff, RZ, 0xc0, !PT ;  /* 0x0000ffff00027812 */ /* 0x040fe400078ec0ff */
[----:B0-----:R-:W-:-:S04]  /*3350*/  LOP3.LUT R3, R0, 0xffff, R5, 0x80, !PT ;  /* 0x0000ffff00037812 */ /* 0x001fc800078e8005 */
[----:B------:R-:W-:-:S13]  /*3360*/  ISETP.NE.AND P0, PT, R3, R2, PT ;  /* 0x000000020300720c */ /* 0x000fda0003f05270 */
[----:B------:R-:W-:Y:S05]  /*3370*/  @P0 BRA `(.L_x_21) ;  /* 0x0000000000500947 */ /* 0x000fea0003800000 */
[----:B------:R-:W-:Y:S02]  /*3380*/  SHF.R.U32.HI R5, RZ, 0x10, R5 ;  /* 0x00000010ff057819 */ /* 0x000fe40000011605 */
[----:B------:R-:W-:-:S04]  /*3390*/  SHF.R.U32.HI R2, RZ, 0x10, R0 ;  /* 0x00000010ff027819 */ /* 0x000fc80000011600 */
[----:B------:R-:W-:-:S04]  /*33a0*/  LOP3.LUT R5, R5, R2, RZ, 0xc0, !PT ;  /* 0x0000000205057212 */ /* 0x000fc800078ec0ff */
[----:B------:R-:W-:-:S13]  /*33b0*/  ISETP.NE.AND P0, PT, R5, R2, PT ;  /* 0x000000020500720c */ /* 0x000fda0003f05270 */
[----:B------:R-:W-:Y:S05]  /*33c0*/  @P0 BRA `(.L_x_22) ;  /* 0x0000000000300947 */ /* 0x000fea0003800000 */
[----:B------:R-:W-:Y:S01]  /*33d0*/  R2UR UR4, R0 ;  /* 0x00000000000472ca */ /* 0x000fe200000e0000 */
[----:B------:R-:W-:Y:S01]  /*33e0*/  VOTEU.ANY UR5, UPT, PT ;  /* 0x0000000000057886 */ /* 0x000fe200038e0100 */
[----:B------:R-:W0:Y:S01]  /*33f0*/  S2R R0, SR_LANEID ;  /* 0x0000000000007919 */ /* 0x000e220000000000 */
[----:B------:R-:W-:-:S10]  /*3400*/  UFLO.U32 UR5, UR5 ;  /* 0x00000005000572bd */ /* 0x000fd400080e0000 */
[----:B------:R-:W-:-:S06]  /*3410*/  ULOP3.LUT UR4, URZ, UR4, URZ, 0x33, !UPT ;  /* 0x00000004ff047292 */ /* 0x000fcc000f8e33ff */
[----:B------:R-:W-:-:S04]  /*3420*/  MOV R2, UR4 ;  /* 0x0000000400027c02 */ /* 0x000fc80008000f00 */
[----:B------:R-:W1:Y:S02]  /*3430*/  REDUX UR7, R2 ;  /* 0x00000000020773c4 */ /* 0x000e640000000000 */
[----:B------:R2:W-:Y:S01]  /*3440*/  UTCATOMSWS.AND URZ, UR4 ;  /* 0x0000000400ff79e3 */ /* 0x0005e20008000000 */
[----:B0-----:R-:W-:Y:S01]  /*3450*/  ISETP.EQ.U32.AND P0, PT, R0, UR5, PT ;  /* 0x0000000500007c0c */ /* 0x001fe2000bf02070 */
[----:B-1----:R-:W-:-:S12]  /*3460*/  IMAD.U32 R0, RZ, RZ, UR7 ;  /* 0x00000007ff007e24 */ /* 0x002fd8000f8e00ff */
[----:B------:R2:W-:Y:S01]  /*3470*/  @P0 ATOMS.AND RZ, [UR6], R0 ;  /* 0x00000000ffff098c */ /* 0x0005e2000a800006 */
[----:B------:R-:W-:Y:S05]  /*3480*/  BRA `(.L_x_20) ;  /* 0x0000000000147947 */ /* 0x000fea0003800000 */
.L_x_22:
[----:B------:R-:W-:-:S07]  /*3490*/  MOV R2, 0x34b0 ;  /* 0x000034b000027802 */ /* 0x000fce0000000f00 */
[----:B------:R-:W-:Y:S05]  /*34a0*/  CALL.REL.NOINC `($__internal_0_$__cuda_sm10x_tcgen05_guardrail_trap_col_being_dealloced_not_returned_by_alloc) ;  /* 0x0000000000447944 */ /* 0x000fea0003c00000 */
[----:B------:R-:W-:Y:S05]  /*34b0*/  BRA `(.L_x_20) ;  /* 0x0000000000087947 */ /* 0x000fea0003800000 */
.L_x_21:
[----:B------:R-:W-:-:S07]  /*34c0*/  MOV R2, 0x34e0 ;  /* 0x000034e000027802 */ /* 0x000fce0000000f00 */
[----:B------:R-:W-:Y:S05]  /*34d0*/  CALL.REL.NOINC `($__internal_2_$__cuda_sm10x_tcgen05_guardrail_trap_unallocated_columns_being_dealloced) ;  /* 0x0000000000507944 */ /* 0x000fea0003c00000 */
.L_x_20:
[----:B------:R-:W-:Y:S01]  /*34e0*/  NOP ;  /* 0x0000000000007918 */ /* 0x000fe20000000000 */
[----:B--2---:R-:W-:Y:S05]  /*34f0*/  EXIT ;  /* 0x000000000000794d */ /* 0x004fea0003800000 */
.L_x_8:
[----:B------:R-:W1:Y:S02]  /*3500*/  SYNCS.PHASECHK.TRANS64.TRYWAIT P0, [UR14+0x1800], RZ ;  /* 0x001800ffff0075a7 */ /* 0x000e64000800110e */
[----:B-1----:R-:W-:Y:S05]  /*3510*/  @!P0 BRA `(.L_x_8) ;  /* 0xfffffffc00f88947 */ /* 0x002fea000383ffff */
[----:B------:R-:W-:Y:S05]  /*3520*/  BRA `(.L_x_7) ;  /* 0xffffffd800647947 */ /* 0x000fea000383ffff */
.L_x_14:
[----:B------:R-:W2:Y:S02]  /*3530*/  SYNCS.PHASECHK.TRANS64.TRYWAIT P3, [UR14+0x2810], RZ ;  /* 0x002810ffff0075a7 */ /* 0x000ea4000806110e */
[----:B--2---:R-:W-:Y:S05]  /*3540*/  @!P3 BRA `(.L_x_14) ;  /* 0xfffffffc00f8b947 */ /* 0x004fea000383ffff */
[----:B------:R-:W-:Y:S05]  /*3550*/  BRA `(.L_x_23) ;  /* 0xffffffe8002c7947 */ /* 0x000fea000383ffff */
.L_x_15:
[----:B------:R-:W0:Y:S02]  /*3560*/  SYNCS.PHASECHK.TRANS64.TRYWAIT P3, [UR18], R44 ;  /* 0x0000002cff0075a7 */ /* 0x000e240008061112 */
[----:B0-----:R-:W-:Y:S05]  /*3570*/  @!P3 BRA `(.L_x_15) ;  /* 0xfffffffc00f8b947 */ /* 0x001fea000383ffff */
[----:B------:R-:W-:Y:S05]  /*3580*/  BRA `(.L_x_24) ;  /* 0xffffffec004c7947 */ /* 0x000fea000383ffff */
.L_x_19:
[----:B------:R-:W0:Y:S02]  /*3590*/  SYNCS.PHASECHK.TRANS64.TRYWAIT P0, [UR18], R4 ;  /* 0x00000004ff0075a7 */ /* 0x000e240008001112 */
[----:B0-----:R-:W-:Y:S05]  /*35a0*/  @!P0 BRA `(.L_x_19) ;  /* 0xfffffffc00f88947 */ /* 0x001fea000383ffff */
[----:B------:R-:W-:Y:S05]  /*35b0*/  BRA `(.L_x_18) ;  /* 0xfffffff000d07947 */ /* 0x000fea000383ffff */
        .weak           $__internal_0_$__cuda_sm10x_tcgen05_guardrail_trap_col_being_dealloced_not_returned_by_alloc
        .type           $__internal_0_$__cuda_sm10x_tcgen05_guardrail_trap_col_being_dealloced_not_returned_by_alloc,@function
        .size           $__internal_0_$__cuda_sm10x_tcgen05_guardrail_trap_col_being_dealloced_not_returned_by_alloc,($__internal_1_$__cuda_sm10x_tcgen05_guardrail_trap_phase_invalid_during_alloc - $__internal_0_$__cuda_sm10x_tcgen05_guardrail_trap_col_being_dealloced_not_returned_by_alloc)
$__internal_0_$__cuda_sm10x_tcgen05_guardrail_trap_col_being_dealloced_not_returned_by_alloc:
[----:B------:R-:W-:Y:S05]  /*35c0*/  BPT.TRAP 0x1 ;  /* 0x000000040000795c */ /* 0x000fea0000300000 */
[----:B------:R-:W-:-:S04]  /*35d0*/  IMAD.MOV.U32 R3, RZ, RZ, 0x0 ;  /* 0x00000000ff037424 */ /* 0x000fc800078e00ff */
[----:B------:R-:W-:Y:S05]  /*35e0*/  RET.REL.NODEC R2 `(attn_fwd) ;  /* 0xffffffc802847950 */ /* 0x000fea0003c3ffff */
        .weak           $__internal_1_$__cuda_sm10x_tcgen05_guardrail_trap_phase_invalid_during_alloc
        .type           $__internal_1_$__cuda_sm10x_tcgen05_guardrail_trap_phase_invalid_during_alloc,@function
        .size           $__internal_1_$__cuda_sm10x_tcgen05_guardrail_trap_phase_invalid_during_alloc,($__internal_2_$__cuda_sm10x_tcgen05_guardrail_trap_unallocated_columns_being_dealloced - $__internal_1_$__cuda_sm10x_tcgen05_guardrail_trap_phase_invalid_during_alloc)
$__internal_1_$__cuda_sm10x_tcgen05_guardrail_trap_phase_invalid_during_alloc:
[----:B------:R-:W-:Y:S05]  /*35f0*/  BPT.TRAP 0x1 ;  /* 0x000000040000795c */ /* 0x000fea0000300000 */
[----:B------:R-:W-:-:S04]  /*3600*/  MOV R3, 0x0 ;  /* 0x0000000000037802 */ /* 0x000fc80000000f00 */
[----:B------:R-:W-:Y:S05]  /*3610*/  RET.REL.NODEC R2 `(attn_fwd) ;  /* 0xffffffc802787950 */ /* 0x000fea0003c3ffff */
        .weak           $__internal_2_$__cuda_sm10x_tcgen05_guardrail_trap_unallocated_columns_being_dealloced
        .type           $__internal_2_$__cuda_sm10x_tcgen05_guardrail_trap_unallocated_columns_being_dealloced,@function
        .size           $__internal_2_$__cuda_sm10x_tcgen05_guardrail_trap_unallocated_columns_being_dealloced,(.L_x_28 - $__internal_2_$__cuda_sm10x_tcgen05_guardrail_trap_unallocated_columns_being_dealloced)
$__internal_2_$__cuda_sm10x_tcgen05_guardrail_trap_unallocated_columns_being_dealloced:
[----:B------:R-:W-:Y:S05]  /*3620*/  BPT.TRAP 0x1 ;  /* 0x000000040000795c */ /* 0x000fea0000300000 */
[----:B------:R-:W-:-:S04]  /*3630*/  IMAD.MOV.U32 R3, RZ, RZ, 0x0 ;  /* 0x00000000ff037424 */ /* 0x000fc800078e00ff */
[----:B------:R-:W-:Y:S05]  /*3640*/  RET.REL.NODEC R2 `(attn_fwd) ;  /* 0xffffffc8026c7950 */ /* 0x000fea0003c3ffff */
.L_x_25:
[----:B------:R-:W-:-:S00]  /*3650*/  BRA `(.L_x_25) ;  /* 0xfffffffc00fc7947 */ /* 0x000fc0000383ffff */
[----:B------:R-:W-:-:S00]  /*3660*/  NOP ;  /* 0x0000000000007918 */ /* 0x000fc00000000000 */
        /* <DEDUP_REMOVED lines=9> */
.L_x_28:


//--------------------- .nv.global.init           --------------------------
	.section	.nv.global.init,"aw",@progbits
.nv.global.init:
	.type		_$_str,@object
	.size		_$_str,(.L_3 - _$_str)
_$_str:
        /*0000*/ 	.byte	0x5f, 0x5f, 0x43, 0x55, 0x44, 0x41, 0x5f, 0x46, 0x54, 0x5a, 0x00
.L_3:


//--------------------- .nv.shared.attn_fwd       --------------------------
	.section	.nv.shared.attn_fwd,"aw",@nobits
	.sectionflags	@""
	.align	16
	.zero		1024


//--------------------- .nv.shared.reserved.0     --------------------------
	.section	.nv.shared.reserved.0,"aw",@nobits
	.align	8
	.weak		__nv_reservedSMEM_offset_0_alias
	.size		__nv_reservedSMEM_offset_0_alias, 0, 64
	.other		__nv_reservedSMEM_offset_0_alias,@"STO_CUDA_RESERVED_SHARED STV_DEFAULT"
__nv_reservedSMEM_offset_0_alias:
	.zero		0
.nv.shared.reserved.0:
	.zero		64
	.weak		__nv_reservedSMEM_allocation_phase
	.type		__nv_reservedSMEM_allocation_phase,@object
	.size		__nv_reservedSMEM_allocation_phase,(.L_0 - __nv_reservedSMEM_allocation_phase)
__nv_reservedSMEM_allocation_phase:
	.zero		1
.L_0:
	.zero		7
	.weak		__nv_reservedSMEM_devtool_atexit_pc
	.type		__nv_reservedSMEM_devtool_atexit_pc,@object
	.size		__nv_reservedSMEM_devtool_atexit_pc,(__nv_reservedSMEM_allocation_mask - __nv_reservedSMEM_devtool_atexit_pc)
__nv_reservedSMEM_devtool_atexit_pc:
	.zero		8
	.weak		__nv_reservedSMEM_allocation_mask
	.type		__nv_reservedSMEM_allocation_mask,@object
	.size		__nv_reservedSMEM_allocation_mask,(.L_2 - __nv_reservedSMEM_allocation_mask)
__nv_reservedSMEM_allocation_mask:
	.zero		4
.L_2:


//--------------------- .nv.constant0.attn_fwd    --------------------------
	.section	.nv.constant0.attn_fwd,"a",@progbits
	.sectionflags	@""
	.align	4
.nv.constant0.attn_fwd:
	.zero		1032


//--------------------- SYMBOLS --------------------------

	.type		.nv.reservedSmem.offset0,@object
	.size		.nv.reservedSmem.offset0,0x4
	.type		.nv.reservedSmem.cap,@object
	.size		.nv.reservedSmem.cap,0x4
